//
// Generated by NVIDIA NVVM Compiler
//
// Compiler Build ID: CL-36424714
// Cuda compilation tools, release 13.0, V13.0.88
// Based on NVVM 20.0.0
//

.version 9.0
.target sm_100
.address_size 64

	// .globl	_ZN8pygpukit3moe28topk_with_indices_f32_kernelEPKfPfPiiii

.visible .entry _ZN8pygpukit3moe28topk_with_indices_f32_kernelEPKfPfPiiii(
	.param .u64 .ptr .align 1 _ZN8pygpukit3moe28topk_with_indices_f32_kernelEPKfPfPiiii_param_0,
	.param .u64 .ptr .align 1 _ZN8pygpukit3moe28topk_with_indices_f32_kernelEPKfPfPiiii_param_1,
	.param .u64 .ptr .align 1 _ZN8pygpukit3moe28topk_with_indices_f32_kernelEPKfPfPiiii_param_2,
	.param .u32 _ZN8pygpukit3moe28topk_with_indices_f32_kernelEPKfPfPiiii_param_3,
	.param .u32 _ZN8pygpukit3moe28topk_with_indices_f32_kernelEPKfPfPiiii_param_4,
	.param .u32 _ZN8pygpukit3moe28topk_with_indices_f32_kernelEPKfPfPiiii_param_5
)
{
	.local .align 16 .b8 	__local_depot0[512];
	.reg .b64 	%SP;
	.reg .b64 	%SPL;
	.reg .pred 	%p<46>;
	.reg .b32 	%r<109>;
	.reg .b32 	%f<70>;
	.reg .b64 	%rd<68>;

	mov.u64 	%SPL, __local_depot0;
	ld.param.u64 	%rd11, [_ZN8pygpukit3moe28topk_with_indices_f32_kernelEPKfPfPiiii_param_0];
	ld.param.u64 	%rd12, [_ZN8pygpukit3moe28topk_with_indices_f32_kernelEPKfPfPiiii_param_1];
	ld.param.u64 	%rd13, [_ZN8pygpukit3moe28topk_with_indices_f32_kernelEPKfPfPiiii_param_2];
	ld.param.u32 	%r48, [_ZN8pygpukit3moe28topk_with_indices_f32_kernelEPKfPfPiiii_param_3];
	ld.param.u32 	%r46, [_ZN8pygpukit3moe28topk_with_indices_f32_kernelEPKfPfPiiii_param_4];
	ld.param.u32 	%r47, [_ZN8pygpukit3moe28topk_with_indices_f32_kernelEPKfPfPiiii_param_5];
	cvta.to.global.u64 	%rd1, %rd11;
	cvta.to.global.u64 	%rd2, %rd13;
	cvta.to.global.u64 	%rd3, %rd12;
	add.u64 	%rd4, %SPL, 0;
	mov.u32 	%r49, %ctaid.x;
	mov.u32 	%r50, %ntid.x;
	mov.u32 	%r51, %tid.x;
	mad.lo.s32 	%r1, %r49, %r50, %r51;
	setp.ge.s32 	%p1, %r1, %r48;
	@%p1 bra 	$L__BB0_41;
	mul.lo.s32 	%r52, %r46, %r1;
	cvt.s64.s32 	%rd5, %r52;
	mul.lo.s32 	%r53, %r47, %r1;
	cvt.s64.s32 	%rd6, %r53;
	setp.lt.s32 	%p2, %r46, 1;
	@%p2 bra 	$L__BB0_14;
	and.b32  	%r2, %r46, 15;
	setp.lt.u32 	%p3, %r46, 16;
	mov.b32 	%r92, 0;
	@%p3 bra 	$L__BB0_5;
	and.b32  	%r92, %r46, 2147483632;
	mov.b32 	%r104, 0;
$L__BB0_4:
	.pragma "nounroll";
	cvt.u64.u32 	%rd15, %r104;
	add.s64 	%rd16, %rd15, %rd5;
	shl.b64 	%rd17, %rd16, 2;
	add.s64 	%rd18, %rd1, %rd17;
	ld.global.nc.f32 	%f13, [%rd18];
	mul.wide.u32 	%rd19, %r104, 4;
	add.s64 	%rd20, %rd4, %rd19;
	ld.global.nc.f32 	%f14, [%rd18+4];
	ld.global.nc.f32 	%f15, [%rd18+8];
	ld.global.nc.f32 	%f16, [%rd18+12];
	st.local.v4.f32 	[%rd20], {%f13, %f14, %f15, %f16};
	ld.global.nc.f32 	%f17, [%rd18+16];
	ld.global.nc.f32 	%f18, [%rd18+20];
	ld.global.nc.f32 	%f19, [%rd18+24];
	ld.global.nc.f32 	%f20, [%rd18+28];
	st.local.v4.f32 	[%rd20+16], {%f17, %f18, %f19, %f20};
	ld.global.nc.f32 	%f21, [%rd18+32];
	ld.global.nc.f32 	%f22, [%rd18+36];
	ld.global.nc.f32 	%f23, [%rd18+40];
	ld.global.nc.f32 	%f24, [%rd18+44];
	st.local.v4.f32 	[%rd20+32], {%f21, %f22, %f23, %f24};
	ld.global.nc.f32 	%f25, [%rd18+48];
	ld.global.nc.f32 	%f26, [%rd18+52];
	ld.global.nc.f32 	%f27, [%rd18+56];
	ld.global.nc.f32 	%f28, [%rd18+60];
	st.local.v4.f32 	[%rd20+48], {%f25, %f26, %f27, %f28};
	add.s32 	%r104, %r104, 16;
	setp.eq.s32 	%p4, %r104, %r92;
	@%p4 bra 	$L__BB0_5;
	bra.uni 	$L__BB0_4;
$L__BB0_5:
	setp.eq.s32 	%p5, %r2, 0;
	@%p5 bra 	$L__BB0_14;
	and.b32  	%r5, %r46, 7;
	setp.lt.u32 	%p6, %r2, 8;
	@%p6 bra 	$L__BB0_8;
	cvt.u64.u32 	%rd21, %r92;
	add.s64 	%rd22, %rd21, %rd5;
	shl.b64 	%rd23, %rd22, 2;
	add.s64 	%rd24, %rd1, %rd23;
	ld.global.nc.f32 	%f29, [%rd24];
	mul.wide.u32 	%rd25, %r92, 4;
	add.s64 	%rd26, %rd4, %rd25;
	st.local.f32 	[%rd26], %f29;
	ld.global.nc.f32 	%f30, [%rd24+4];
	st.local.f32 	[%rd26+4], %f30;
	ld.global.nc.f32 	%f31, [%rd24+8];
	st.local.f32 	[%rd26+8], %f31;
	ld.global.nc.f32 	%f32, [%rd24+12];
	st.local.f32 	[%rd26+12], %f32;
	ld.global.nc.f32 	%f33, [%rd24+16];
	st.local.f32 	[%rd26+16], %f33;
	ld.global.nc.f32 	%f34, [%rd24+20];
	st.local.f32 	[%rd26+20], %f34;
	ld.global.nc.f32 	%f35, [%rd24+24];
	st.local.f32 	[%rd26+24], %f35;
	ld.global.nc.f32 	%f36, [%rd24+28];
	st.local.f32 	[%rd26+28], %f36;
	add.s32 	%r92, %r92, 8;
$L__BB0_8:
	setp.eq.s32 	%p7, %r5, 0;
	@%p7 bra 	$L__BB0_14;
	and.b32  	%r8, %r46, 3;
	setp.lt.u32 	%p8, %r5, 4;
	@%p8 bra 	$L__BB0_11;
	cvt.u64.u32 	%rd27, %r92;
	add.s64 	%rd28, %rd27, %rd5;
	shl.b64 	%rd29, %rd28, 2;
	add.s64 	%rd30, %rd1, %rd29;
	ld.global.nc.f32 	%f37, [%rd30];
	mul.wide.u32 	%rd31, %r92, 4;
	add.s64 	%rd32, %rd4, %rd31;
	st.local.f32 	[%rd32], %f37;
	ld.global.nc.f32 	%f38, [%rd30+4];
	st.local.f32 	[%rd32+4], %f38;
	ld.global.nc.f32 	%f39, [%rd30+8];
	st.local.f32 	[%rd32+8], %f39;
	ld.global.nc.f32 	%f40, [%rd30+12];
	st.local.f32 	[%rd32+12], %f40;
	add.s32 	%r92, %r92, 4;
$L__BB0_11:
	setp.eq.s32 	%p9, %r8, 0;
	@%p9 bra 	$L__BB0_14;
	mov.b32 	%r96, 0;
$L__BB0_13:
	.pragma "nounroll";
	cvt.u64.u32 	%rd33, %r92;
	add.s64 	%rd34, %rd33, %rd5;
	shl.b64 	%rd35, %rd34, 2;
	add.s64 	%rd36, %rd1, %rd35;
	ld.global.nc.f32 	%f41, [%rd36];
	mul.wide.u32 	%rd37, %r92, 4;
	add.s64 	%rd38, %rd4, %rd37;
	st.local.f32 	[%rd38], %f41;
	add.s32 	%r92, %r92, 1;
	add.s32 	%r96, %r96, 1;
	setp.ne.s32 	%p10, %r96, %r8;
	@%p10 bra 	$L__BB0_13;
$L__BB0_14:
	setp.lt.s32 	%p11, %r47, 1;
	@%p11 bra 	$L__BB0_41;
	setp.lt.s32 	%p12, %r46, 1;
	@%p12 bra 	$L__BB0_30;
	and.b32  	%r15, %r46, 7;
	and.b32  	%r16, %r46, 2147483640;
	add.s64 	%rd7, %rd4, 16;
	mov.b32 	%r97, 0;
$L__BB0_17:
	setp.lt.u32 	%p21, %r46, 8;
	mov.f32 	%f69, 0fF149F2CA;
	mov.b32 	%r101, 0;
	mov.u32 	%r103, %r101;
	@%p21 bra 	$L__BB0_20;
	mov.f32 	%f69, 0fF149F2CA;
	mov.b32 	%r98, 0;
	mov.u64 	%rd67, %rd7;
	mov.u32 	%r103, %r98;
$L__BB0_19:
	.pragma "nounroll";
	ld.local.v4.f32 	{%f45, %f46, %f47, %f48}, [%rd67+-16];
	setp.gt.f32 	%p22, %f45, %f69;
	selp.f32 	%f49, %f45, %f69, %p22;
	selp.b32 	%r72, %r98, %r103, %p22;
	setp.gt.f32 	%p23, %f46, %f49;
	selp.f32 	%f50, %f46, %f49, %p23;
	add.s32 	%r73, %r98, 1;
	selp.b32 	%r74, %r73, %r72, %p23;
	setp.gt.f32 	%p24, %f47, %f50;
	selp.f32 	%f51, %f47, %f50, %p24;
	add.s32 	%r75, %r98, 2;
	selp.b32 	%r76, %r75, %r74, %p24;
	setp.gt.f32 	%p25, %f48, %f51;
	selp.f32 	%f52, %f48, %f51, %p25;
	add.s32 	%r77, %r98, 3;
	selp.b32 	%r78, %r77, %r76, %p25;
	ld.local.v4.f32 	{%f53, %f54, %f55, %f56}, [%rd67];
	setp.gt.f32 	%p26, %f53, %f52;
	selp.f32 	%f57, %f53, %f52, %p26;
	add.s32 	%r79, %r98, 4;
	selp.b32 	%r80, %r79, %r78, %p26;
	setp.gt.f32 	%p27, %f54, %f57;
	selp.f32 	%f58, %f54, %f57, %p27;
	add.s32 	%r81, %r98, 5;
	selp.b32 	%r82, %r81, %r80, %p27;
	setp.gt.f32 	%p28, %f55, %f58;
	selp.f32 	%f59, %f55, %f58, %p28;
	add.s32 	%r83, %r98, 6;
	selp.b32 	%r84, %r83, %r82, %p28;
	setp.gt.f32 	%p29, %f56, %f59;
	selp.f32 	%f69, %f56, %f59, %p29;
	add.s32 	%r85, %r98, 7;
	selp.b32 	%r103, %r85, %r84, %p29;
	add.s64 	%rd67, %rd67, 32;
	add.s32 	%r98, %r98, 8;
	setp.ne.s32 	%p30, %r98, %r16;
	mov.u32 	%r101, %r16;
	@%p30 bra 	$L__BB0_19;
$L__BB0_20:
	setp.eq.s32 	%p31, %r15, 0;
	@%p31 bra 	$L__BB0_29;
	setp.eq.s32 	%p32, %r15, 1;
	mul.wide.u32 	%rd59, %r101, 4;
	add.s64 	%rd10, %rd4, %rd59;
	ld.local.f32 	%f60, [%rd10];
	setp.gt.f32 	%p33, %f60, %f69;
	selp.f32 	%f69, %f60, %f69, %p33;
	selp.b32 	%r103, %r101, %r103, %p33;
	@%p32 bra 	$L__BB0_29;
	setp.eq.s32 	%p34, %r15, 2;
	add.s32 	%r86, %r101, 1;
	ld.local.f32 	%f61, [%rd10+4];
	setp.gt.f32 	%p35, %f61, %f69;
	selp.f32 	%f69, %f61, %f69, %p35;
	selp.b32 	%r103, %r86, %r103, %p35;
	@%p34 bra 	$L__BB0_29;
	setp.eq.s32 	%p36, %r15, 3;
	add.s32 	%r87, %r101, 2;
	ld.local.f32 	%f62, [%rd10+8];
	setp.gt.f32 	%p37, %f62, %f69;
	selp.f32 	%f69, %f62, %f69, %p37;
	selp.b32 	%r103, %r87, %r103, %p37;
	@%p36 bra 	$L__BB0_29;
	setp.eq.s32 	%p38, %r15, 4;
	add.s32 	%r88, %r101, 3;
	ld.local.f32 	%f63, [%rd10+12];
	setp.gt.f32 	%p39, %f63, %f69;
	selp.f32 	%f69, %f63, %f69, %p39;
	selp.b32 	%r103, %r88, %r103, %p39;
	@%p38 bra 	$L__BB0_29;
	setp.eq.s32 	%p40, %r15, 5;
	add.s32 	%r89, %r101, 4;
	ld.local.f32 	%f64, [%rd10+16];
	setp.gt.f32 	%p41, %f64, %f69;
	selp.f32 	%f69, %f64, %f69, %p41;
	selp.b32 	%r103, %r89, %r103, %p41;
	@%p40 bra 	$L__BB0_29;
	setp.eq.s32 	%p42, %r15, 6;
	add.s32 	%r90, %r101, 5;
	ld.local.f32 	%f65, [%rd10+20];
	setp.gt.f32 	%p43, %f65, %f69;
	selp.f32 	%f69, %f65, %f69, %p43;
	selp.b32 	%r103, %r90, %r103, %p43;
	@%p42 bra 	$L__BB0_29;
	ld.local.f32 	%f11, [%rd10+24];
	setp.leu.f32 	%p44, %f11, %f69;
	@%p44 bra 	$L__BB0_29;
	add.s32 	%r103, %r101, 6;
	mov.f32 	%f69, %f11;
$L__BB0_29:
	cvt.u64.u32 	%rd60, %r97;
	add.s64 	%rd61, %rd60, %rd6;
	shl.b64 	%rd62, %rd61, 2;
	add.s64 	%rd63, %rd3, %rd62;
	st.global.f32 	[%rd63], %f69;
	add.s64 	%rd64, %rd2, %rd62;
	st.global.u32 	[%rd64], %r103;
	mul.wide.u32 	%rd65, %r103, 4;
	add.s64 	%rd66, %rd4, %rd65;
	mov.b32 	%r91, -246811958;
	st.local.u32 	[%rd66], %r91;
	add.s32 	%r97, %r97, 1;
	setp.eq.s32 	%p45, %r97, %r47;
	@%p45 bra 	$L__BB0_41;
	bra.uni 	$L__BB0_17;
$L__BB0_30:
	and.b32  	%r34, %r47, 7;
	setp.lt.u32 	%p13, %r47, 8;
	mov.b32 	%r106, 0;
	@%p13 bra 	$L__BB0_33;
	and.b32  	%r106, %r47, 2147483640;
	mov.b32 	%r105, 0;
$L__BB0_32:
	.pragma "nounroll";
	cvt.u64.u32 	%rd39, %r105;
	add.s64 	%rd40, %rd39, %rd6;
	shl.b64 	%rd41, %rd40, 2;
	add.s64 	%rd42, %rd3, %rd41;
	mov.b32 	%r59, -246811958;
	st.global.u32 	[%rd42], %r59;
	add.s64 	%rd43, %rd2, %rd41;
	mov.b32 	%r60, 0;
	st.global.u32 	[%rd43], %r60;
	st.global.u32 	[%rd42+4], %r59;
	st.global.u32 	[%rd43+4], %r60;
	st.global.u32 	[%rd42+8], %r59;
	st.global.u32 	[%rd43+8], %r60;
	st.global.u32 	[%rd42+12], %r59;
	st.global.u32 	[%rd43+12], %r60;
	st.global.u32 	[%rd42+16], %r59;
	st.global.u32 	[%rd43+16], %r60;
	st.global.u32 	[%rd42+20], %r59;
	st.global.u32 	[%rd43+20], %r60;
	st.global.u32 	[%rd42+24], %r59;
	st.global.u32 	[%rd43+24], %r60;
	st.global.u32 	[%rd42+28], %r59;
	st.global.u32 	[%rd43+28], %r60;
	add.s32 	%r105, %r105, 8;
	setp.ne.s32 	%p14, %r105, %r106;
	@%p14 bra 	$L__BB0_32;
$L__BB0_33:
	setp.eq.s32 	%p15, %r34, 0;
	@%p15 bra 	$L__BB0_41;
	and.b32  	%r41, %r47, 3;
	setp.lt.u32 	%p16, %r34, 4;
	@%p16 bra 	$L__BB0_36;
	cvt.u64.u32 	%rd44, %r106;
	add.s64 	%rd45, %rd44, %rd6;
	shl.b64 	%rd46, %rd45, 2;
	add.s64 	%rd47, %rd3, %rd46;
	mov.b32 	%r61, -246811958;
	st.global.u32 	[%rd47], %r61;
	add.s64 	%rd48, %rd2, %rd46;
	mov.b32 	%r62, 0;
	st.global.u32 	[%rd48], %r62;
	st.global.u32 	[%rd47+4], %r61;
	st.global.u32 	[%rd48+4], %r62;
	st.global.u32 	[%rd47+8], %r61;
	st.global.u32 	[%rd48+8], %r62;
	st.global.u32 	[%rd47+12], %r61;
	st.global.u32 	[%rd48+12], %r62;
	add.s32 	%r106, %r106, 4;
$L__BB0_36:
	setp.eq.s32 	%p17, %r41, 0;
	@%p17 bra 	$L__BB0_41;
	setp.eq.s32 	%p18, %r41, 1;
	@%p18 bra 	$L__BB0_39;
	cvt.u64.u32 	%rd49, %r106;
	add.s64 	%rd50, %rd49, %rd6;
	shl.b64 	%rd51, %rd50, 2;
	add.s64 	%rd52, %rd3, %rd51;
	mov.b32 	%r63, -246811958;
	st.global.u32 	[%rd52], %r63;
	add.s64 	%rd53, %rd2, %rd51;
	mov.b32 	%r64, 0;
	st.global.u32 	[%rd53], %r64;
	st.global.u32 	[%rd52+4], %r63;
	st.global.u32 	[%rd53+4], %r64;
	add.s32 	%r106, %r106, 2;
$L__BB0_39:
	and.b32  	%r65, %r47, 1;
	setp.eq.b32 	%p19, %r65, 1;
	not.pred 	%p20, %p19;
	@%p20 bra 	$L__BB0_41;
	cvt.u64.u32 	%rd54, %r106;
	add.s64 	%rd55, %rd54, %rd6;
	shl.b64 	%rd56, %rd55, 2;
	add.s64 	%rd57, %rd3, %rd56;
	mov.b32 	%r66, -246811958;
	st.global.u32 	[%rd57], %r66;
	add.s64 	%rd58, %rd2, %rd56;
	mov.b32 	%r67, 0;
	st.global.u32 	[%rd58], %r67;
$L__BB0_41:
	ret;

}
	// .globl	_ZN8pygpukit3moe29topk_with_indices_bf16_kernelEPK13__nv_bfloat16PS1_Piiii
.visible .entry _ZN8pygpukit3moe29topk_with_indices_bf16_kernelEPK13__nv_bfloat16PS1_Piiii(
	.param .u64 .ptr .align 1 _ZN8pygpukit3moe29topk_with_indices_bf16_kernelEPK13__nv_bfloat16PS1_Piiii_param_0,
	.param .u64 .ptr .align 1 _ZN8pygpukit3moe29topk_with_indices_bf16_kernelEPK13__nv_bfloat16PS1_Piiii_param_1,
	.param .u64 .ptr .align 1 _ZN8pygpukit3moe29topk_with_indices_bf16_kernelEPK13__nv_bfloat16PS1_Piiii_param_2,
	.param .u32 _ZN8pygpukit3moe29topk_with_indices_bf16_kernelEPK13__nv_bfloat16PS1_Piiii_param_3,
	.param .u32 _ZN8pygpukit3moe29topk_with_indices_bf16_kernelEPK13__nv_bfloat16PS1_Piiii_param_4,
	.param .u32 _ZN8pygpukit3moe29topk_with_indices_bf16_kernelEPK13__nv_bfloat16PS1_Piiii_param_5
)
{
	.local .align 16 .b8 	__local_depot1[512];
	.reg .b64 	%SP;
	.reg .b64 	%SPL;
	.reg .pred 	%p<62>;
	.reg .b16 	%rs<36>;
	.reg .b32 	%r<155>;
	.reg .b32 	%f<117>;
	.reg .b64 	%rd<77>;

	mov.u64 	%SPL, __local_depot1;
	ld.param.u64 	%rd11, [_ZN8pygpukit3moe29topk_with_indices_bf16_kernelEPK13__nv_bfloat16PS1_Piiii_param_0];
	ld.param.u64 	%rd12, [_ZN8pygpukit3moe29topk_with_indices_bf16_kernelEPK13__nv_bfloat16PS1_Piiii_param_1];
	ld.param.u64 	%rd13, [_ZN8pygpukit3moe29topk_with_indices_bf16_kernelEPK13__nv_bfloat16PS1_Piiii_param_2];
	ld.param.u32 	%r58, [_ZN8pygpukit3moe29topk_with_indices_bf16_kernelEPK13__nv_bfloat16PS1_Piiii_param_3];
	ld.param.u32 	%r56, [_ZN8pygpukit3moe29topk_with_indices_bf16_kernelEPK13__nv_bfloat16PS1_Piiii_param_4];
	ld.param.u32 	%r57, [_ZN8pygpukit3moe29topk_with_indices_bf16_kernelEPK13__nv_bfloat16PS1_Piiii_param_5];
	cvta.to.global.u64 	%rd1, %rd11;
	cvta.to.global.u64 	%rd2, %rd13;
	cvta.to.global.u64 	%rd3, %rd12;
	add.u64 	%rd4, %SPL, 0;
	mov.u32 	%r59, %ctaid.x;
	mov.u32 	%r60, %ntid.x;
	mov.u32 	%r61, %tid.x;
	mad.lo.s32 	%r1, %r59, %r60, %r61;
	setp.ge.s32 	%p1, %r1, %r58;
	@%p1 bra 	$L__BB1_43;
	mul.lo.s32 	%r62, %r56, %r1;
	cvt.s64.s32 	%rd5, %r62;
	mul.lo.s32 	%r63, %r57, %r1;
	cvt.s64.s32 	%rd6, %r63;
	setp.lt.s32 	%p2, %r56, 1;
	@%p2 bra 	$L__BB1_14;
	and.b32  	%r2, %r56, 15;
	setp.lt.u32 	%p3, %r56, 16;
	mov.b32 	%r132, 0;
	@%p3 bra 	$L__BB1_5;
	and.b32  	%r132, %r56, 2147483632;
	mov.b32 	%r150, 0;
$L__BB1_4:
	.pragma "nounroll";
	cvt.u64.u32 	%rd15, %r150;
	add.s64 	%rd16, %rd15, %rd5;
	shl.b64 	%rd17, %rd16, 1;
	add.s64 	%rd18, %rd1, %rd17;
	ld.global.nc.u16 	%rs2, [%rd18];
	// begin inline asm
	{ cvt.f32.bf16 %f15, %rs2;}

	// end inline asm
	mul.wide.u32 	%rd19, %r150, 4;
	add.s64 	%rd20, %rd4, %rd19;
	ld.global.nc.u16 	%rs3, [%rd18+2];
	// begin inline asm
	{ cvt.f32.bf16 %f16, %rs3;}

	// end inline asm
	ld.global.nc.u16 	%rs4, [%rd18+4];
	// begin inline asm
	{ cvt.f32.bf16 %f17, %rs4;}

	// end inline asm
	ld.global.nc.u16 	%rs5, [%rd18+6];
	// begin inline asm
	{ cvt.f32.bf16 %f18, %rs5;}

	// end inline asm
	st.local.v4.f32 	[%rd20], {%f15, %f16, %f17, %f18};
	ld.global.nc.u16 	%rs6, [%rd18+8];
	// begin inline asm
	{ cvt.f32.bf16 %f19, %rs6;}

	// end inline asm
	ld.global.nc.u16 	%rs7, [%rd18+10];
	// begin inline asm
	{ cvt.f32.bf16 %f20, %rs7;}

	// end inline asm
	ld.global.nc.u16 	%rs8, [%rd18+12];
	// begin inline asm
	{ cvt.f32.bf16 %f21, %rs8;}

	// end inline asm
	ld.global.nc.u16 	%rs9, [%rd18+14];
	// begin inline asm
	{ cvt.f32.bf16 %f22, %rs9;}

	// end inline asm
	st.local.v4.f32 	[%rd20+16], {%f19, %f20, %f21, %f22};
	ld.global.nc.u16 	%rs10, [%rd18+16];
	// begin inline asm
	{ cvt.f32.bf16 %f23, %rs10;}

	// end inline asm
	ld.global.nc.u16 	%rs11, [%rd18+18];
	// begin inline asm
	{ cvt.f32.bf16 %f24, %rs11;}

	// end inline asm
	ld.global.nc.u16 	%rs12, [%rd18+20];
	// begin inline asm
	{ cvt.f32.bf16 %f25, %rs12;}

	// end inline asm
	ld.global.nc.u16 	%rs13, [%rd18+22];
	// begin inline asm
	{ cvt.f32.bf16 %f26, %rs13;}

	// end inline asm
	st.local.v4.f32 	[%rd20+32], {%f23, %f24, %f25, %f26};
	ld.global.nc.u16 	%rs14, [%rd18+24];
	// begin inline asm
	{ cvt.f32.bf16 %f27, %rs14;}

	// end inline asm
	ld.global.nc.u16 	%rs15, [%rd18+26];
	// begin inline asm
	{ cvt.f32.bf16 %f28, %rs15;}

	// end inline asm
	ld.global.nc.u16 	%rs16, [%rd18+28];
	// begin inline asm
	{ cvt.f32.bf16 %f29, %rs16;}

	// end inline asm
	ld.global.nc.u16 	%rs17, [%rd18+30];
	// begin inline asm
	{ cvt.f32.bf16 %f30, %rs17;}

	// end inline asm
	st.local.v4.f32 	[%rd20+48], {%f27, %f28, %f29, %f30};
	add.s32 	%r150, %r150, 16;
	setp.eq.s32 	%p4, %r150, %r132;
	@%p4 bra 	$L__BB1_5;
	bra.uni 	$L__BB1_4;
$L__BB1_5:
	setp.eq.s32 	%p5, %r2, 0;
	@%p5 bra 	$L__BB1_14;
	and.b32  	%r5, %r56, 7;
	setp.lt.u32 	%p6, %r2, 8;
	@%p6 bra 	$L__BB1_8;
	cvt.u64.u32 	%rd21, %r132;
	add.s64 	%rd22, %rd21, %rd5;
	shl.b64 	%rd23, %rd22, 1;
	add.s64 	%rd24, %rd1, %rd23;
	ld.global.nc.u16 	%rs18, [%rd24];
	// begin inline asm
	{ cvt.f32.bf16 %f31, %rs18;}

	// end inline asm
	mul.wide.u32 	%rd25, %r132, 4;
	add.s64 	%rd26, %rd4, %rd25;
	st.local.f32 	[%rd26], %f31;
	ld.global.nc.u16 	%rs19, [%rd24+2];
	// begin inline asm
	{ cvt.f32.bf16 %f32, %rs19;}

	// end inline asm
	st.local.f32 	[%rd26+4], %f32;
	ld.global.nc.u16 	%rs20, [%rd24+4];
	// begin inline asm
	{ cvt.f32.bf16 %f33, %rs20;}

	// end inline asm
	st.local.f32 	[%rd26+8], %f33;
	ld.global.nc.u16 	%rs21, [%rd24+6];
	// begin inline asm
	{ cvt.f32.bf16 %f34, %rs21;}

	// end inline asm
	st.local.f32 	[%rd26+12], %f34;
	ld.global.nc.u16 	%rs22, [%rd24+8];
	// begin inline asm
	{ cvt.f32.bf16 %f35, %rs22;}

	// end inline asm
	st.local.f32 	[%rd26+16], %f35;
	ld.global.nc.u16 	%rs23, [%rd24+10];
	// begin inline asm
	{ cvt.f32.bf16 %f36, %rs23;}

	// end inline asm
	st.local.f32 	[%rd26+20], %f36;
	ld.global.nc.u16 	%rs24, [%rd24+12];
	// begin inline asm
	{ cvt.f32.bf16 %f37, %rs24;}

	// end inline asm
	st.local.f32 	[%rd26+24], %f37;
	ld.global.nc.u16 	%rs25, [%rd24+14];
	// begin inline asm
	{ cvt.f32.bf16 %f38, %rs25;}

	// end inline asm
	st.local.f32 	[%rd26+28], %f38;
	add.s32 	%r132, %r132, 8;
$L__BB1_8:
	setp.eq.s32 	%p7, %r5, 0;
	@%p7 bra 	$L__BB1_14;
	and.b32  	%r8, %r56, 3;
	setp.lt.u32 	%p8, %r5, 4;
	@%p8 bra 	$L__BB1_11;
	cvt.u64.u32 	%rd27, %r132;
	add.s64 	%rd28, %rd27, %rd5;
	shl.b64 	%rd29, %rd28, 1;
	add.s64 	%rd30, %rd1, %rd29;
	ld.global.nc.u16 	%rs26, [%rd30];
	// begin inline asm
	{ cvt.f32.bf16 %f39, %rs26;}

	// end inline asm
	mul.wide.u32 	%rd31, %r132, 4;
	add.s64 	%rd32, %rd4, %rd31;
	st.local.f32 	[%rd32], %f39;
	ld.global.nc.u16 	%rs27, [%rd30+2];
	// begin inline asm
	{ cvt.f32.bf16 %f40, %rs27;}

	// end inline asm
	st.local.f32 	[%rd32+4], %f40;
	ld.global.nc.u16 	%rs28, [%rd30+4];
	// begin inline asm
	{ cvt.f32.bf16 %f41, %rs28;}

	// end inline asm
	st.local.f32 	[%rd32+8], %f41;
	ld.global.nc.u16 	%rs29, [%rd30+6];
	// begin inline asm
	{ cvt.f32.bf16 %f42, %rs29;}

	// end inline asm
	st.local.f32 	[%rd32+12], %f42;
	add.s32 	%r132, %r132, 4;
$L__BB1_11:
	setp.eq.s32 	%p9, %r8, 0;
	@%p9 bra 	$L__BB1_14;
	mov.b32 	%r136, 0;
$L__BB1_13:
	.pragma "nounroll";
	cvt.u64.u32 	%rd33, %r132;
	add.s64 	%rd34, %rd33, %rd5;
	shl.b64 	%rd35, %rd34, 1;
	add.s64 	%rd36, %rd1, %rd35;
	ld.global.nc.u16 	%rs30, [%rd36];
	// begin inline asm
	{ cvt.f32.bf16 %f43, %rs30;}

	// end inline asm
	mul.wide.u32 	%rd37, %r132, 4;
	add.s64 	%rd38, %rd4, %rd37;
	st.local.f32 	[%rd38], %f43;
	add.s32 	%r132, %r132, 1;
	add.s32 	%r136, %r136, 1;
	setp.ne.s32 	%p10, %r136, %r8;
	@%p10 bra 	$L__BB1_13;
$L__BB1_14:
	setp.lt.s32 	%p11, %r57, 1;
	@%p11 bra 	$L__BB1_43;
	setp.lt.s32 	%p12, %r56, 1;
	@%p12 bra 	$L__BB1_32;
	and.b32  	%r15, %r56, 15;
	add.s32 	%r16, %r15, -1;
	and.b32  	%r17, %r56, 7;
	add.s32 	%r18, %r17, -1;
	and.b32  	%r19, %r56, 2147483632;
	and.b32  	%r20, %r56, 3;
	add.s64 	%rd7, %rd4, 32;
	mov.b32 	%r137, 0;
$L__BB1_17:
	setp.lt.u32 	%p21, %r56, 16;
	mov.f32 	%f116, 0fF149F2CA;
	mov.b32 	%r144, 0;
	mov.u32 	%r149, %r144;
	@%p21 bra 	$L__BB1_20;
	mov.f32 	%f116, 0fF149F2CA;
	mov.b32 	%r138, 0;
	mov.u64 	%rd76, %rd7;
	mov.u32 	%r149, %r138;
$L__BB1_19:
	.pragma "nounroll";
	ld.local.v4.f32 	{%f51, %f52, %f53, %f54}, [%rd76+-32];
	setp.gt.f32 	%p22, %f51, %f116;
	selp.f32 	%f55, %f51, %f116, %p22;
	selp.b32 	%r78, %r138, %r149, %p22;
	setp.gt.f32 	%p23, %f52, %f55;
	selp.f32 	%f56, %f52, %f55, %p23;
	add.s32 	%r79, %r138, 1;
	selp.b32 	%r80, %r79, %r78, %p23;
	setp.gt.f32 	%p24, %f53, %f56;
	selp.f32 	%f57, %f53, %f56, %p24;
	add.s32 	%r81, %r138, 2;
	selp.b32 	%r82, %r81, %r80, %p24;
	setp.gt.f32 	%p25, %f54, %f57;
	selp.f32 	%f58, %f54, %f57, %p25;
	add.s32 	%r83, %r138, 3;
	selp.b32 	%r84, %r83, %r82, %p25;
	ld.local.v4.f32 	{%f59, %f60, %f61, %f62}, [%rd76+-16];
	setp.gt.f32 	%p26, %f59, %f58;
	selp.f32 	%f63, %f59, %f58, %p26;
	add.s32 	%r85, %r138, 4;
	selp.b32 	%r86, %r85, %r84, %p26;
	setp.gt.f32 	%p27, %f60, %f63;
	selp.f32 	%f64, %f60, %f63, %p27;
	add.s32 	%r87, %r138, 5;
	selp.b32 	%r88, %r87, %r86, %p27;
	setp.gt.f32 	%p28, %f61, %f64;
	selp.f32 	%f65, %f61, %f64, %p28;
	add.s32 	%r89, %r138, 6;
	selp.b32 	%r90, %r89, %r88, %p28;
	setp.gt.f32 	%p29, %f62, %f65;
	selp.f32 	%f66, %f62, %f65, %p29;
	add.s32 	%r91, %r138, 7;
	selp.b32 	%r92, %r91, %r90, %p29;
	ld.local.v4.f32 	{%f67, %f68, %f69, %f70}, [%rd76];
	setp.gt.f32 	%p30, %f67, %f66;
	selp.f32 	%f71, %f67, %f66, %p30;
	add.s32 	%r93, %r138, 8;
	selp.b32 	%r94, %r93, %r92, %p30;
	setp.gt.f32 	%p31, %f68, %f71;
	selp.f32 	%f72, %f68, %f71, %p31;
	add.s32 	%r95, %r138, 9;
	selp.b32 	%r96, %r95, %r94, %p31;
	setp.gt.f32 	%p32, %f69, %f72;
	selp.f32 	%f73, %f69, %f72, %p32;
	add.s32 	%r97, %r138, 10;
	selp.b32 	%r98, %r97, %r96, %p32;
	setp.gt.f32 	%p33, %f70, %f73;
	selp.f32 	%f74, %f70, %f73, %p33;
	add.s32 	%r99, %r138, 11;
	selp.b32 	%r100, %r99, %r98, %p33;
	ld.local.v4.f32 	{%f75, %f76, %f77, %f78}, [%rd76+16];
	setp.gt.f32 	%p34, %f75, %f74;
	selp.f32 	%f79, %f75, %f74, %p34;
	add.s32 	%r101, %r138, 12;
	selp.b32 	%r102, %r101, %r100, %p34;
	setp.gt.f32 	%p35, %f76, %f79;
	selp.f32 	%f80, %f76, %f79, %p35;
	add.s32 	%r103, %r138, 13;
	selp.b32 	%r104, %r103, %r102, %p35;
	setp.gt.f32 	%p36, %f77, %f80;
	selp.f32 	%f81, %f77, %f80, %p36;
	add.s32 	%r105, %r138, 14;
	selp.b32 	%r106, %r105, %r104, %p36;
	setp.gt.f32 	%p37, %f78, %f81;
	selp.f32 	%f116, %f78, %f81, %p37;
	add.s32 	%r107, %r138, 15;
	selp.b32 	%r149, %r107, %r106, %p37;
	add.s64 	%rd76, %rd76, 64;
	add.s32 	%r138, %r138, 16;
	setp.ne.s32 	%p38, %r138, %r19;
	mov.u32 	%r144, %r19;
	@%p38 bra 	$L__BB1_19;
$L__BB1_20:
	setp.eq.s32 	%p39, %r15, 0;
	@%p39 bra 	$L__BB1_31;
	setp.lt.u32 	%p40, %r16, 7;
	@%p40 bra 	$L__BB1_23;
	mul.wide.u32 	%rd63, %r144, 4;
	add.s64 	%rd64, %rd4, %rd63;
	ld.local.f32 	%f83, [%rd64];
	setp.gt.f32 	%p41, %f83, %f116;
	selp.f32 	%f84, %f83, %f116, %p41;
	selp.b32 	%r109, %r144, %r149, %p41;
	add.s32 	%r110, %r144, 1;
	ld.local.f32 	%f85, [%rd64+4];
	setp.gt.f32 	%p42, %f85, %f84;
	selp.f32 	%f86, %f85, %f84, %p42;
	selp.b32 	%r111, %r110, %r109, %p42;
	add.s32 	%r112, %r144, 2;
	ld.local.f32 	%f87, [%rd64+8];
	setp.gt.f32 	%p43, %f87, %f86;
	selp.f32 	%f88, %f87, %f86, %p43;
	selp.b32 	%r113, %r112, %r111, %p43;
	add.s32 	%r114, %r144, 3;
	ld.local.f32 	%f89, [%rd64+12];
	setp.gt.f32 	%p44, %f89, %f88;
	selp.f32 	%f90, %f89, %f88, %p44;
	selp.b32 	%r115, %r114, %r113, %p44;
	add.s32 	%r116, %r144, 4;
	ld.local.f32 	%f91, [%rd64+16];
	setp.gt.f32 	%p45, %f91, %f90;
	selp.f32 	%f92, %f91, %f90, %p45;
	selp.b32 	%r117, %r116, %r115, %p45;
	add.s32 	%r118, %r144, 5;
	ld.local.f32 	%f93, [%rd64+20];
	setp.gt.f32 	%p46, %f93, %f92;
	selp.f32 	%f94, %f93, %f92, %p46;
	selp.b32 	%r119, %r118, %r117, %p46;
	add.s32 	%r120, %r144, 6;
	ld.local.f32 	%f95, [%rd64+24];
	setp.gt.f32 	%p47, %f95, %f94;
	selp.f32 	%f96, %f95, %f94, %p47;
	selp.b32 	%r121, %r120, %r119, %p47;
	add.s32 	%r122, %r144, 7;
	ld.local.f32 	%f97, [%rd64+28];
	setp.gt.f32 	%p48, %f97, %f96;
	selp.f32 	%f116, %f97, %f96, %p48;
	selp.b32 	%r149, %r122, %r121, %p48;
	add.s32 	%r144, %r144, 8;
$L__BB1_23:
	setp.eq.s32 	%p49, %r17, 0;
	@%p49 bra 	$L__BB1_31;
	setp.lt.u32 	%p50, %r18, 3;
	@%p50 bra 	$L__BB1_26;
	mul.wide.u32 	%rd65, %r144, 4;
	add.s64 	%rd66, %rd4, %rd65;
	ld.local.f32 	%f99, [%rd66];
	setp.gt.f32 	%p51, %f99, %f116;
	selp.f32 	%f100, %f99, %f116, %p51;
	selp.b32 	%r124, %r144, %r149, %p51;
	add.s32 	%r125, %r144, 1;
	ld.local.f32 	%f101, [%rd66+4];
	setp.gt.f32 	%p52, %f101, %f100;
	selp.f32 	%f102, %f101, %f100, %p52;
	selp.b32 	%r126, %r125, %r124, %p52;
	add.s32 	%r127, %r144, 2;
	ld.local.f32 	%f103, [%rd66+8];
	setp.gt.f32 	%p53, %f103, %f102;
	selp.f32 	%f104, %f103, %f102, %p53;
	selp.b32 	%r128, %r127, %r126, %p53;
	add.s32 	%r129, %r144, 3;
	ld.local.f32 	%f105, [%rd66+12];
	setp.gt.f32 	%p54, %f105, %f104;
	selp.f32 	%f116, %f105, %f104, %p54;
	selp.b32 	%r149, %r129, %r128, %p54;
	add.s32 	%r144, %r144, 4;
$L__BB1_26:
	setp.eq.s32 	%p55, %r20, 0;
	@%p55 bra 	$L__BB1_31;
	setp.eq.s32 	%p56, %r20, 1;
	mul.wide.u32 	%rd67, %r144, 4;
	add.s64 	%rd10, %rd4, %rd67;
	ld.local.f32 	%f106, [%rd10];
	setp.gt.f32 	%p57, %f106, %f116;
	selp.f32 	%f116, %f106, %f116, %p57;
	selp.b32 	%r149, %r144, %r149, %p57;
	@%p56 bra 	$L__BB1_31;
	setp.eq.s32 	%p58, %r20, 2;
	add.s32 	%r130, %r144, 1;
	ld.local.f32 	%f107, [%rd10+4];
	setp.gt.f32 	%p59, %f107, %f116;
	selp.f32 	%f116, %f107, %f116, %p59;
	selp.b32 	%r149, %r130, %r149, %p59;
	@%p58 bra 	$L__BB1_31;
	ld.local.f32 	%f13, [%rd10+8];
	setp.leu.f32 	%p60, %f13, %f116;
	@%p60 bra 	$L__BB1_31;
	add.s32 	%r149, %r144, 2;
	mov.f32 	%f116, %f13;
$L__BB1_31:
	// begin inline asm
	{  cvt.rn.bf16.f32 %rs35, %f116;}

	// end inline asm
	cvt.u64.u32 	%rd68, %r137;
	add.s64 	%rd69, %rd68, %rd6;
	shl.b64 	%rd70, %rd69, 1;
	add.s64 	%rd71, %rd3, %rd70;
	st.global.u16 	[%rd71], %rs35;
	shl.b64 	%rd72, %rd69, 2;
	add.s64 	%rd73, %rd2, %rd72;
	st.global.u32 	[%rd73], %r149;
	mul.wide.u32 	%rd74, %r149, 4;
	add.s64 	%rd75, %rd4, %rd74;
	mov.b32 	%r131, -246811958;
	st.local.u32 	[%rd75], %r131;
	add.s32 	%r137, %r137, 1;
	setp.eq.s32 	%p61, %r137, %r57;
	@%p61 bra 	$L__BB1_43;
	bra.uni 	$L__BB1_17;
$L__BB1_32:
	and.b32  	%r44, %r57, 7;
	setp.lt.u32 	%p13, %r57, 8;
	mov.b32 	%r152, 0;
	@%p13 bra 	$L__BB1_35;
	and.b32  	%r152, %r57, 2147483640;
	mov.f32 	%f44, 0fF149F2CA;
	// begin inline asm
	{  cvt.rn.bf16.f32 %rs31, %f44;}

	// end inline asm
	mov.b32 	%r151, 0;
$L__BB1_34:
	.pragma "nounroll";
	cvt.u64.u32 	%rd39, %r151;
	add.s64 	%rd40, %rd39, %rd6;
	shl.b64 	%rd41, %rd40, 1;
	add.s64 	%rd42, %rd3, %rd41;
	st.global.u16 	[%rd42], %rs31;
	shl.b64 	%rd43, %rd40, 2;
	add.s64 	%rd44, %rd2, %rd43;
	mov.b32 	%r69, 0;
	st.global.u32 	[%rd44], %r69;
	st.global.u16 	[%rd42+2], %rs31;
	st.global.u32 	[%rd44+4], %r69;
	st.global.u16 	[%rd42+4], %rs31;
	st.global.u32 	[%rd44+8], %r69;
	st.global.u16 	[%rd42+6], %rs31;
	st.global.u32 	[%rd44+12], %r69;
	st.global.u16 	[%rd42+8], %rs31;
	st.global.u32 	[%rd44+16], %r69;
	st.global.u16 	[%rd42+10], %rs31;
	st.global.u32 	[%rd44+20], %r69;
	st.global.u16 	[%rd42+12], %rs31;
	st.global.u32 	[%rd44+24], %r69;
	st.global.u16 	[%rd42+14], %rs31;
	st.global.u32 	[%rd44+28], %r69;
	add.s32 	%r151, %r151, 8;
	setp.ne.s32 	%p14, %r151, %r152;
	@%p14 bra 	$L__BB1_34;
$L__BB1_35:
	setp.eq.s32 	%p15, %r44, 0;
	@%p15 bra 	$L__BB1_43;
	and.b32  	%r51, %r57, 3;
	setp.lt.u32 	%p16, %r44, 4;
	@%p16 bra 	$L__BB1_38;
	mov.f32 	%f45, 0fF149F2CA;
	// begin inline asm
	{  cvt.rn.bf16.f32 %rs32, %f45;}

	// end inline asm
	cvt.u64.u32 	%rd45, %r152;
	add.s64 	%rd46, %rd45, %rd6;
	shl.b64 	%rd47, %rd46, 1;
	add.s64 	%rd48, %rd3, %rd47;
	st.global.u16 	[%rd48], %rs32;
	shl.b64 	%rd49, %rd46, 2;
	add.s64 	%rd50, %rd2, %rd49;
	mov.b32 	%r70, 0;
	st.global.u32 	[%rd50], %r70;
	st.global.u16 	[%rd48+2], %rs32;
	st.global.u32 	[%rd50+4], %r70;
	st.global.u16 	[%rd48+4], %rs32;
	st.global.u32 	[%rd50+8], %r70;
	st.global.u16 	[%rd48+6], %rs32;
	st.global.u32 	[%rd50+12], %r70;
	add.s32 	%r152, %r152, 4;
$L__BB1_38:
	setp.eq.s32 	%p17, %r51, 0;
	@%p17 bra 	$L__BB1_43;
	setp.eq.s32 	%p18, %r51, 1;
	@%p18 bra 	$L__BB1_41;
	mov.f32 	%f46, 0fF149F2CA;
	// begin inline asm
	{  cvt.rn.bf16.f32 %rs33, %f46;}

	// end inline asm
	cvt.u64.u32 	%rd51, %r152;
	add.s64 	%rd52, %rd51, %rd6;
	shl.b64 	%rd53, %rd52, 1;
	add.s64 	%rd54, %rd3, %rd53;
	st.global.u16 	[%rd54], %rs33;
	shl.b64 	%rd55, %rd52, 2;
	add.s64 	%rd56, %rd2, %rd55;
	mov.b32 	%r71, 0;
	st.global.u32 	[%rd56], %r71;
	st.global.u16 	[%rd54+2], %rs33;
	st.global.u32 	[%rd56+4], %r71;
	add.s32 	%r152, %r152, 2;
$L__BB1_41:
	and.b32  	%r72, %r57, 1;
	setp.eq.b32 	%p19, %r72, 1;
	not.pred 	%p20, %p19;
	@%p20 bra 	$L__BB1_43;
	mov.f32 	%f47, 0fF149F2CA;
	// begin inline asm
	{  cvt.rn.bf16.f32 %rs34, %f47;}

	// end inline asm
	cvt.u64.u32 	%rd57, %r152;
	add.s64 	%rd58, %rd57, %rd6;
	shl.b64 	%rd59, %rd58, 1;
	add.s64 	%rd60, %rd3, %rd59;
	st.global.u16 	[%rd60], %rs34;
	shl.b64 	%rd61, %rd58, 2;
	add.s64 	%rd62, %rd2, %rd61;
	mov.b32 	%r73, 0;
	st.global.u32 	[%rd62], %r73;
$L__BB1_43:
	ret;

}
	// .globl	_ZN8pygpukit3moe28topk_with_indices_f16_kernelEPK6__halfPS1_Piiii
.visible .entry _ZN8pygpukit3moe28topk_with_indices_f16_kernelEPK6__halfPS1_Piiii(
	.param .u64 .ptr .align 1 _ZN8pygpukit3moe28topk_with_indices_f16_kernelEPK6__halfPS1_Piiii_param_0,
	.param .u64 .ptr .align 1 _ZN8pygpukit3moe28topk_with_indices_f16_kernelEPK6__halfPS1_Piiii_param_1,
	.param .u64 .ptr .align 1 _ZN8pygpukit3moe28topk_with_indices_f16_kernelEPK6__halfPS1_Piiii_param_2,
	.param .u32 _ZN8pygpukit3moe28topk_with_indices_f16_kernelEPK6__halfPS1_Piiii_param_3,
	.param .u32 _ZN8pygpukit3moe28topk_with_indices_f16_kernelEPK6__halfPS1_Piiii_param_4,
	.param .u32 _ZN8pygpukit3moe28topk_with_indices_f16_kernelEPK6__halfPS1_Piiii_param_5
)
{
	.local .align 16 .b8 	__local_depot2[512];
	.reg .b64 	%SP;
	.reg .b64 	%SPL;
	.reg .pred 	%p<62>;
	.reg .b16 	%rs<36>;
	.reg .b32 	%r<155>;
	.reg .b32 	%f<117>;
	.reg .b64 	%rd<77>;

	mov.u64 	%SPL, __local_depot2;
	ld.param.u64 	%rd11, [_ZN8pygpukit3moe28topk_with_indices_f16_kernelEPK6__halfPS1_Piiii_param_0];
	ld.param.u64 	%rd12, [_ZN8pygpukit3moe28topk_with_indices_f16_kernelEPK6__halfPS1_Piiii_param_1];
	ld.param.u64 	%rd13, [_ZN8pygpukit3moe28topk_with_indices_f16_kernelEPK6__halfPS1_Piiii_param_2];
	ld.param.u32 	%r58, [_ZN8pygpukit3moe28topk_with_indices_f16_kernelEPK6__halfPS1_Piiii_param_3];
	ld.param.u32 	%r56, [_ZN8pygpukit3moe28topk_with_indices_f16_kernelEPK6__halfPS1_Piiii_param_4];
	ld.param.u32 	%r57, [_ZN8pygpukit3moe28topk_with_indices_f16_kernelEPK6__halfPS1_Piiii_param_5];
	cvta.to.global.u64 	%rd1, %rd11;
	cvta.to.global.u64 	%rd2, %rd13;
	cvta.to.global.u64 	%rd3, %rd12;
	add.u64 	%rd4, %SPL, 0;
	mov.u32 	%r59, %ctaid.x;
	mov.u32 	%r60, %ntid.x;
	mov.u32 	%r61, %tid.x;
	mad.lo.s32 	%r1, %r59, %r60, %r61;
	setp.ge.s32 	%p1, %r1, %r58;
	@%p1 bra 	$L__BB2_43;
	mul.lo.s32 	%r62, %r56, %r1;
	cvt.s64.s32 	%rd5, %r62;
	mul.lo.s32 	%r63, %r57, %r1;
	cvt.s64.s32 	%rd6, %r63;
	setp.lt.s32 	%p2, %r56, 1;
	@%p2 bra 	$L__BB2_14;
	and.b32  	%r2, %r56, 15;
	setp.lt.u32 	%p3, %r56, 16;
	mov.b32 	%r132, 0;
	@%p3 bra 	$L__BB2_5;
	and.b32  	%r132, %r56, 2147483632;
	mov.b32 	%r150, 0;
$L__BB2_4:
	.pragma "nounroll";
	cvt.u64.u32 	%rd15, %r150;
	add.s64 	%rd16, %rd15, %rd5;
	shl.b64 	%rd17, %rd16, 1;
	add.s64 	%rd18, %rd1, %rd17;
	ld.global.nc.u16 	%rs2, [%rd18];
	// begin inline asm
	{  cvt.f32.f16 %f15, %rs2;}

	// end inline asm
	mul.wide.u32 	%rd19, %r150, 4;
	add.s64 	%rd20, %rd4, %rd19;
	ld.global.nc.u16 	%rs3, [%rd18+2];
	// begin inline asm
	{  cvt.f32.f16 %f16, %rs3;}

	// end inline asm
	ld.global.nc.u16 	%rs4, [%rd18+4];
	// begin inline asm
	{  cvt.f32.f16 %f17, %rs4;}

	// end inline asm
	ld.global.nc.u16 	%rs5, [%rd18+6];
	// begin inline asm
	{  cvt.f32.f16 %f18, %rs5;}

	// end inline asm
	st.local.v4.f32 	[%rd20], {%f15, %f16, %f17, %f18};
	ld.global.nc.u16 	%rs6, [%rd18+8];
	// begin inline asm
	{  cvt.f32.f16 %f19, %rs6;}

	// end inline asm
	ld.global.nc.u16 	%rs7, [%rd18+10];
	// begin inline asm
	{  cvt.f32.f16 %f20, %rs7;}

	// end inline asm
	ld.global.nc.u16 	%rs8, [%rd18+12];
	// begin inline asm
	{  cvt.f32.f16 %f21, %rs8;}

	// end inline asm
	ld.global.nc.u16 	%rs9, [%rd18+14];
	// begin inline asm
	{  cvt.f32.f16 %f22, %rs9;}

	// end inline asm
	st.local.v4.f32 	[%rd20+16], {%f19, %f20, %f21, %f22};
	ld.global.nc.u16 	%rs10, [%rd18+16];
	// begin inline asm
	{  cvt.f32.f16 %f23, %rs10;}

	// end inline asm
	ld.global.nc.u16 	%rs11, [%rd18+18];
	// begin inline asm
	{  cvt.f32.f16 %f24, %rs11;}

	// end inline asm
	ld.global.nc.u16 	%rs12, [%rd18+20];
	// begin inline asm
	{  cvt.f32.f16 %f25, %rs12;}

	// end inline asm
	ld.global.nc.u16 	%rs13, [%rd18+22];
	// begin inline asm
	{  cvt.f32.f16 %f26, %rs13;}

	// end inline asm
	st.local.v4.f32 	[%rd20+32], {%f23, %f24, %f25, %f26};
	ld.global.nc.u16 	%rs14, [%rd18+24];
	// begin inline asm
	{  cvt.f32.f16 %f27, %rs14;}

	// end inline asm
	ld.global.nc.u16 	%rs15, [%rd18+26];
	// begin inline asm
	{  cvt.f32.f16 %f28, %rs15;}

	// end inline asm
	ld.global.nc.u16 	%rs16, [%rd18+28];
	// begin inline asm
	{  cvt.f32.f16 %f29, %rs16;}

	// end inline asm
	ld.global.nc.u16 	%rs17, [%rd18+30];
	// begin inline asm
	{  cvt.f32.f16 %f30, %rs17;}

	// end inline asm
	st.local.v4.f32 	[%rd20+48], {%f27, %f28, %f29, %f30};
	add.s32 	%r150, %r150, 16;
	setp.eq.s32 	%p4, %r150, %r132;
	@%p4 bra 	$L__BB2_5;
	bra.uni 	$L__BB2_4;
$L__BB2_5:
	setp.eq.s32 	%p5, %r2, 0;
	@%p5 bra 	$L__BB2_14;
	and.b32  	%r5, %r56, 7;
	setp.lt.u32 	%p6, %r2, 8;
	@%p6 bra 	$L__BB2_8;
	cvt.u64.u32 	%rd21, %r132;
	add.s64 	%rd22, %rd21, %rd5;
	shl.b64 	%rd23, %rd22, 1;
	add.s64 	%rd24, %rd1, %rd23;
	ld.global.nc.u16 	%rs18, [%rd24];
	// begin inline asm
	{  cvt.f32.f16 %f31, %rs18;}

	// end inline asm
	mul.wide.u32 	%rd25, %r132, 4;
	add.s64 	%rd26, %rd4, %rd25;
	st.local.f32 	[%rd26], %f31;
	ld.global.nc.u16 	%rs19, [%rd24+2];
	// begin inline asm
	{  cvt.f32.f16 %f32, %rs19;}

	// end inline asm
	st.local.f32 	[%rd26+4], %f32;
	ld.global.nc.u16 	%rs20, [%rd24+4];
	// begin inline asm
	{  cvt.f32.f16 %f33, %rs20;}

	// end inline asm
	st.local.f32 	[%rd26+8], %f33;
	ld.global.nc.u16 	%rs21, [%rd24+6];
	// begin inline asm
	{  cvt.f32.f16 %f34, %rs21;}

	// end inline asm
	st.local.f32 	[%rd26+12], %f34;
	ld.global.nc.u16 	%rs22, [%rd24+8];
	// begin inline asm
	{  cvt.f32.f16 %f35, %rs22;}

	// end inline asm
	st.local.f32 	[%rd26+16], %f35;
	ld.global.nc.u16 	%rs23, [%rd24+10];
	// begin inline asm
	{  cvt.f32.f16 %f36, %rs23;}

	// end inline asm
	st.local.f32 	[%rd26+20], %f36;
	ld.global.nc.u16 	%rs24, [%rd24+12];
	// begin inline asm
	{  cvt.f32.f16 %f37, %rs24;}

	// end inline asm
	st.local.f32 	[%rd26+24], %f37;
	ld.global.nc.u16 	%rs25, [%rd24+14];
	// begin inline asm
	{  cvt.f32.f16 %f38, %rs25;}

	// end inline asm
	st.local.f32 	[%rd26+28], %f38;
	add.s32 	%r132, %r132, 8;
$L__BB2_8:
	setp.eq.s32 	%p7, %r5, 0;
	@%p7 bra 	$L__BB2_14;
	and.b32  	%r8, %r56, 3;
	setp.lt.u32 	%p8, %r5, 4;
	@%p8 bra 	$L__BB2_11;
	cvt.u64.u32 	%rd27, %r132;
	add.s64 	%rd28, %rd27, %rd5;
	shl.b64 	%rd29, %rd28, 1;
	add.s64 	%rd30, %rd1, %rd29;
	ld.global.nc.u16 	%rs26, [%rd30];
	// begin inline asm
	{  cvt.f32.f16 %f39, %rs26;}

	// end inline asm
	mul.wide.u32 	%rd31, %r132, 4;
	add.s64 	%rd32, %rd4, %rd31;
	st.local.f32 	[%rd32], %f39;
	ld.global.nc.u16 	%rs27, [%rd30+2];
	// begin inline asm
	{  cvt.f32.f16 %f40, %rs27;}

	// end inline asm
	st.local.f32 	[%rd32+4], %f40;
	ld.global.nc.u16 	%rs28, [%rd30+4];
	// begin inline asm
	{  cvt.f32.f16 %f41, %rs28;}

	// end inline asm
	st.local.f32 	[%rd32+8], %f41;
	ld.global.nc.u16 	%rs29, [%rd30+6];
	// begin inline asm
	{  cvt.f32.f16 %f42, %rs29;}

	// end inline asm
	st.local.f32 	[%rd32+12], %f42;
	add.s32 	%r132, %r132, 4;
$L__BB2_11:
	setp.eq.s32 	%p9, %r8, 0;
	@%p9 bra 	$L__BB2_14;
	mov.b32 	%r136, 0;
$L__BB2_13:
	.pragma "nounroll";
	cvt.u64.u32 	%rd33, %r132;
	add.s64 	%rd34, %rd33, %rd5;
	shl.b64 	%rd35, %rd34, 1;
	add.s64 	%rd36, %rd1, %rd35;
	ld.global.nc.u16 	%rs30, [%rd36];
	// begin inline asm
	{  cvt.f32.f16 %f43, %rs30;}

	// end inline asm
	mul.wide.u32 	%rd37, %r132, 4;
	add.s64 	%rd38, %rd4, %rd37;
	st.local.f32 	[%rd38], %f43;
	add.s32 	%r132, %r132, 1;
	add.s32 	%r136, %r136, 1;
	setp.ne.s32 	%p10, %r136, %r8;
	@%p10 bra 	$L__BB2_13;
$L__BB2_14:
	setp.lt.s32 	%p11, %r57, 1;
	@%p11 bra 	$L__BB2_43;
	setp.lt.s32 	%p12, %r56, 1;
	@%p12 bra 	$L__BB2_32;
	and.b32  	%r15, %r56, 15;
	add.s32 	%r16, %r15, -1;
	and.b32  	%r17, %r56, 7;
	add.s32 	%r18, %r17, -1;
	and.b32  	%r19, %r56, 2147483632;
	and.b32  	%r20, %r56, 3;
	add.s64 	%rd7, %rd4, 32;
	mov.b32 	%r137, 0;
$L__BB2_17:
	setp.lt.u32 	%p21, %r56, 16;
	mov.f32 	%f116, 0fF149F2CA;
	mov.b32 	%r144, 0;
	mov.u32 	%r149, %r144;
	@%p21 bra 	$L__BB2_20;
	mov.f32 	%f116, 0fF149F2CA;
	mov.b32 	%r138, 0;
	mov.u64 	%rd76, %rd7;
	mov.u32 	%r149, %r138;
$L__BB2_19:
	.pragma "nounroll";
	ld.local.v4.f32 	{%f51, %f52, %f53, %f54}, [%rd76+-32];
	setp.gt.f32 	%p22, %f51, %f116;
	selp.f32 	%f55, %f51, %f116, %p22;
	selp.b32 	%r78, %r138, %r149, %p22;
	setp.gt.f32 	%p23, %f52, %f55;
	selp.f32 	%f56, %f52, %f55, %p23;
	add.s32 	%r79, %r138, 1;
	selp.b32 	%r80, %r79, %r78, %p23;
	setp.gt.f32 	%p24, %f53, %f56;
	selp.f32 	%f57, %f53, %f56, %p24;
	add.s32 	%r81, %r138, 2;
	selp.b32 	%r82, %r81, %r80, %p24;
	setp.gt.f32 	%p25, %f54, %f57;
	selp.f32 	%f58, %f54, %f57, %p25;
	add.s32 	%r83, %r138, 3;
	selp.b32 	%r84, %r83, %r82, %p25;
	ld.local.v4.f32 	{%f59, %f60, %f61, %f62}, [%rd76+-16];
	setp.gt.f32 	%p26, %f59, %f58;
	selp.f32 	%f63, %f59, %f58, %p26;
	add.s32 	%r85, %r138, 4;
	selp.b32 	%r86, %r85, %r84, %p26;
	setp.gt.f32 	%p27, %f60, %f63;
	selp.f32 	%f64, %f60, %f63, %p27;
	add.s32 	%r87, %r138, 5;
	selp.b32 	%r88, %r87, %r86, %p27;
	setp.gt.f32 	%p28, %f61, %f64;
	selp.f32 	%f65, %f61, %f64, %p28;
	add.s32 	%r89, %r138, 6;
	selp.b32 	%r90, %r89, %r88, %p28;
	setp.gt.f32 	%p29, %f62, %f65;
	selp.f32 	%f66, %f62, %f65, %p29;
	add.s32 	%r91, %r138, 7;
	selp.b32 	%r92, %r91, %r90, %p29;
	ld.local.v4.f32 	{%f67, %f68, %f69, %f70}, [%rd76];
	setp.gt.f32 	%p30, %f67, %f66;
	selp.f32 	%f71, %f67, %f66, %p30;
	add.s32 	%r93, %r138, 8;
	selp.b32 	%r94, %r93, %r92, %p30;
	setp.gt.f32 	%p31, %f68, %f71;
	selp.f32 	%f72, %f68, %f71, %p31;
	add.s32 	%r95, %r138, 9;
	selp.b32 	%r96, %r95, %r94, %p31;
	setp.gt.f32 	%p32, %f69, %f72;
	selp.f32 	%f73, %f69, %f72, %p32;
	add.s32 	%r97, %r138, 10;
	selp.b32 	%r98, %r97, %r96, %p32;
	setp.gt.f32 	%p33, %f70, %f73;
	selp.f32 	%f74, %f70, %f73, %p33;
	add.s32 	%r99, %r138, 11;
	selp.b32 	%r100, %r99, %r98, %p33;
	ld.local.v4.f32 	{%f75, %f76, %f77, %f78}, [%rd76+16];
	setp.gt.f32 	%p34, %f75, %f74;
	selp.f32 	%f79, %f75, %f74, %p34;
	add.s32 	%r101, %r138, 12;
	selp.b32 	%r102, %r101, %r100, %p34;
	setp.gt.f32 	%p35, %f76, %f79;
	selp.f32 	%f80, %f76, %f79, %p35;
	add.s32 	%r103, %r138, 13;
	selp.b32 	%r104, %r103, %r102, %p35;
	setp.gt.f32 	%p36, %f77, %f80;
	selp.f32 	%f81, %f77, %f80, %p36;
	add.s32 	%r105, %r138, 14;
	selp.b32 	%r106, %r105, %r104, %p36;
	setp.gt.f32 	%p37, %f78, %f81;
	selp.f32 	%f116, %f78, %f81, %p37;
	add.s32 	%r107, %r138, 15;
	selp.b32 	%r149, %r107, %r106, %p37;
	add.s64 	%rd76, %rd76, 64;
	add.s32 	%r138, %r138, 16;
	setp.ne.s32 	%p38, %r138, %r19;
	mov.u32 	%r144, %r19;
	@%p38 bra 	$L__BB2_19;
$L__BB2_20:
	setp.eq.s32 	%p39, %r15, 0;
	@%p39 bra 	$L__BB2_31;
	setp.lt.u32 	%p40, %r16, 7;
	@%p40 bra 	$L__BB2_23;
	mul.wide.u32 	%rd63, %r144, 4;
	add.s64 	%rd64, %rd4, %rd63;
	ld.local.f32 	%f83, [%rd64];
	setp.gt.f32 	%p41, %f83, %f116;
	selp.f32 	%f84, %f83, %f116, %p41;
	selp.b32 	%r109, %r144, %r149, %p41;
	add.s32 	%r110, %r144, 1;
	ld.local.f32 	%f85, [%rd64+4];
	setp.gt.f32 	%p42, %f85, %f84;
	selp.f32 	%f86, %f85, %f84, %p42;
	selp.b32 	%r111, %r110, %r109, %p42;
	add.s32 	%r112, %r144, 2;
	ld.local.f32 	%f87, [%rd64+8];
	setp.gt.f32 	%p43, %f87, %f86;
	selp.f32 	%f88, %f87, %f86, %p43;
	selp.b32 	%r113, %r112, %r111, %p43;
	add.s32 	%r114, %r144, 3;
	ld.local.f32 	%f89, [%rd64+12];
	setp.gt.f32 	%p44, %f89, %f88;
	selp.f32 	%f90, %f89, %f88, %p44;
	selp.b32 	%r115, %r114, %r113, %p44;
	add.s32 	%r116, %r144, 4;
	ld.local.f32 	%f91, [%rd64+16];
	setp.gt.f32 	%p45, %f91, %f90;
	selp.f32 	%f92, %f91, %f90, %p45;
	selp.b32 	%r117, %r116, %r115, %p45;
	add.s32 	%r118, %r144, 5;
	ld.local.f32 	%f93, [%rd64+20];
	setp.gt.f32 	%p46, %f93, %f92;
	selp.f32 	%f94, %f93, %f92, %p46;
	selp.b32 	%r119, %r118, %r117, %p46;
	add.s32 	%r120, %r144, 6;
	ld.local.f32 	%f95, [%rd64+24];
	setp.gt.f32 	%p47, %f95, %f94;
	selp.f32 	%f96, %f95, %f94, %p47;
	selp.b32 	%r121, %r120, %r119, %p47;
	add.s32 	%r122, %r144, 7;
	ld.local.f32 	%f97, [%rd64+28];
	setp.gt.f32 	%p48, %f97, %f96;
	selp.f32 	%f116, %f97, %f96, %p48;
	selp.b32 	%r149, %r122, %r121, %p48;
	add.s32 	%r144, %r144, 8;
$L__BB2_23:
	setp.eq.s32 	%p49, %r17, 0;
	@%p49 bra 	$L__BB2_31;
	setp.lt.u32 	%p50, %r18, 3;
	@%p50 bra 	$L__BB2_26;
	mul.wide.u32 	%rd65, %r144, 4;
	add.s64 	%rd66, %rd4, %rd65;
	ld.local.f32 	%f99, [%rd66];
	setp.gt.f32 	%p51, %f99, %f116;
	selp.f32 	%f100, %f99, %f116, %p51;
	selp.b32 	%r124, %r144, %r149, %p51;
	add.s32 	%r125, %r144, 1;
	ld.local.f32 	%f101, [%rd66+4];
	setp.gt.f32 	%p52, %f101, %f100;
	selp.f32 	%f102, %f101, %f100, %p52;
	selp.b32 	%r126, %r125, %r124, %p52;
	add.s32 	%r127, %r144, 2;
	ld.local.f32 	%f103, [%rd66+8];
	setp.gt.f32 	%p53, %f103, %f102;
	selp.f32 	%f104, %f103, %f102, %p53;
	selp.b32 	%r128, %r127, %r126, %p53;
	add.s32 	%r129, %r144, 3;
	ld.local.f32 	%f105, [%rd66+12];
	setp.gt.f32 	%p54, %f105, %f104;
	selp.f32 	%f116, %f105, %f104, %p54;
	selp.b32 	%r149, %r129, %r128, %p54;
	add.s32 	%r144, %r144, 4;
$L__BB2_26:
	setp.eq.s32 	%p55, %r20, 0;
	@%p55 bra 	$L__BB2_31;
	setp.eq.s32 	%p56, %r20, 1;
	mul.wide.u32 	%rd67, %r144, 4;
	add.s64 	%rd10, %rd4, %rd67;
	ld.local.f32 	%f106, [%rd10];
	setp.gt.f32 	%p57, %f106, %f116;
	selp.f32 	%f116, %f106, %f116, %p57;
	selp.b32 	%r149, %r144, %r149, %p57;
	@%p56 bra 	$L__BB2_31;
	setp.eq.s32 	%p58, %r20, 2;
	add.s32 	%r130, %r144, 1;
	ld.local.f32 	%f107, [%rd10+4];
	setp.gt.f32 	%p59, %f107, %f116;
	selp.f32 	%f116, %f107, %f116, %p59;
	selp.b32 	%r149, %r130, %r149, %p59;
	@%p58 bra 	$L__BB2_31;
	ld.local.f32 	%f13, [%rd10+8];
	setp.leu.f32 	%p60, %f13, %f116;
	@%p60 bra 	$L__BB2_31;
	add.s32 	%r149, %r144, 2;
	mov.f32 	%f116, %f13;
$L__BB2_31:
	// begin inline asm
	{  cvt.rn.f16.f32 %rs35, %f116;}

	// end inline asm
	cvt.u64.u32 	%rd68, %r137;
	add.s64 	%rd69, %rd68, %rd6;
	shl.b64 	%rd70, %rd69, 1;
	add.s64 	%rd71, %rd3, %rd70;
	st.global.u16 	[%rd71], %rs35;
	shl.b64 	%rd72, %rd69, 2;
	add.s64 	%rd73, %rd2, %rd72;
	st.global.u32 	[%rd73], %r149;
	mul.wide.u32 	%rd74, %r149, 4;
	add.s64 	%rd75, %rd4, %rd74;
	mov.b32 	%r131, -246811958;
	st.local.u32 	[%rd75], %r131;
	add.s32 	%r137, %r137, 1;
	setp.eq.s32 	%p61, %r137, %r57;
	@%p61 bra 	$L__BB2_43;
	bra.uni 	$L__BB2_17;
$L__BB2_32:
	and.b32  	%r44, %r57, 7;
	setp.lt.u32 	%p13, %r57, 8;
	mov.b32 	%r152, 0;
	@%p13 bra 	$L__BB2_35;
	and.b32  	%r152, %r57, 2147483640;
	mov.f32 	%f44, 0fF149F2CA;
	// begin inline asm
	{  cvt.rn.f16.f32 %rs31, %f44;}

	// end inline asm
	mov.b32 	%r151, 0;
$L__BB2_34:
	.pragma "nounroll";
	cvt.u64.u32 	%rd39, %r151;
	add.s64 	%rd40, %rd39, %rd6;
	shl.b64 	%rd41, %rd40, 1;
	add.s64 	%rd42, %rd3, %rd41;
	st.global.u16 	[%rd42], %rs31;
	shl.b64 	%rd43, %rd40, 2;
	add.s64 	%rd44, %rd2, %rd43;
	mov.b32 	%r69, 0;
	st.global.u32 	[%rd44], %r69;
	st.global.u16 	[%rd42+2], %rs31;
	st.global.u32 	[%rd44+4], %r69;
	st.global.u16 	[%rd42+4], %rs31;
	st.global.u32 	[%rd44+8], %r69;
	st.global.u16 	[%rd42+6], %rs31;
	st.global.u32 	[%rd44+12], %r69;
	st.global.u16 	[%rd42+8], %rs31;
	st.global.u32 	[%rd44+16], %r69;
	st.global.u16 	[%rd42+10], %rs31;
	st.global.u32 	[%rd44+20], %r69;
	st.global.u16 	[%rd42+12], %rs31;
	st.global.u32 	[%rd44+24], %r69;
	st.global.u16 	[%rd42+14], %rs31;
	st.global.u32 	[%rd44+28], %r69;
	add.s32 	%r151, %r151, 8;
	setp.ne.s32 	%p14, %r151, %r152;
	@%p14 bra 	$L__BB2_34;
$L__BB2_35:
	setp.eq.s32 	%p15, %r44, 0;
	@%p15 bra 	$L__BB2_43;
	and.b32  	%r51, %r57, 3;
	setp.lt.u32 	%p16, %r44, 4;
	@%p16 bra 	$L__BB2_38;
	mov.f32 	%f45, 0fF149F2CA;
	// begin inline asm
	{  cvt.rn.f16.f32 %rs32, %f45;}

	// end inline asm
	cvt.u64.u32 	%rd45, %r152;
	add.s64 	%rd46, %rd45, %rd6;
	shl.b64 	%rd47, %rd46, 1;
	add.s64 	%rd48, %rd3, %rd47;
	st.global.u16 	[%rd48], %rs32;
	shl.b64 	%rd49, %rd46, 2;
	add.s64 	%rd50, %rd2, %rd49;
	mov.b32 	%r70, 0;
	st.global.u32 	[%rd50], %r70;
	st.global.u16 	[%rd48+2], %rs32;
	st.global.u32 	[%rd50+4], %r70;
	st.global.u16 	[%rd48+4], %rs32;
	st.global.u32 	[%rd50+8], %r70;
	st.global.u16 	[%rd48+6], %rs32;
	st.global.u32 	[%rd50+12], %r70;
	add.s32 	%r152, %r152, 4;
$L__BB2_38:
	setp.eq.s32 	%p17, %r51, 0;
	@%p17 bra 	$L__BB2_43;
	setp.eq.s32 	%p18, %r51, 1;
	@%p18 bra 	$L__BB2_41;
	mov.f32 	%f46, 0fF149F2CA;
	// begin inline asm
	{  cvt.rn.f16.f32 %rs33, %f46;}

	// end inline asm
	cvt.u64.u32 	%rd51, %r152;
	add.s64 	%rd52, %rd51, %rd6;
	shl.b64 	%rd53, %rd52, 1;
	add.s64 	%rd54, %rd3, %rd53;
	st.global.u16 	[%rd54], %rs33;
	shl.b64 	%rd55, %rd52, 2;
	add.s64 	%rd56, %rd2, %rd55;
	mov.b32 	%r71, 0;
	st.global.u32 	[%rd56], %r71;
	st.global.u16 	[%rd54+2], %rs33;
	st.global.u32 	[%rd56+4], %r71;
	add.s32 	%r152, %r152, 2;
$L__BB2_41:
	and.b32  	%r72, %r57, 1;
	setp.eq.b32 	%p19, %r72, 1;
	not.pred 	%p20, %p19;
	@%p20 bra 	$L__BB2_43;
	mov.f32 	%f47, 0fF149F2CA;
	// begin inline asm
	{  cvt.rn.f16.f32 %rs34, %f47;}

	// end inline asm
	cvt.u64.u32 	%rd57, %r152;
	add.s64 	%rd58, %rd57, %rd6;
	shl.b64 	%rd59, %rd58, 1;
	add.s64 	%rd60, %rd3, %rd59;
	st.global.u16 	[%rd60], %rs34;
	shl.b64 	%rd61, %rd58, 2;
	add.s64 	%rd62, %rd2, %rd61;
	mov.b32 	%r73, 0;
	st.global.u32 	[%rd62], %r73;
$L__BB2_43:
	ret;

}
	// .globl	_ZN8pygpukit3moe23softmax_topk_f32_kernelEPfii
.visible .entry _ZN8pygpukit3moe23softmax_topk_f32_kernelEPfii(
	.param .u64 .ptr .align 1 _ZN8pygpukit3moe23softmax_topk_f32_kernelEPfii_param_0,
	.param .u32 _ZN8pygpukit3moe23softmax_topk_f32_kernelEPfii_param_1,
	.param .u32 _ZN8pygpukit3moe23softmax_topk_f32_kernelEPfii_param_2
)
{
	.reg .pred 	%p<29>;
	.reg .b32 	%r<104>;
	.reg .b32 	%f<365>;
	.reg .b64 	%rd<51>;

	ld.param.u64 	%rd18, [_ZN8pygpukit3moe23softmax_topk_f32_kernelEPfii_param_0];
	ld.param.u32 	%r48, [_ZN8pygpukit3moe23softmax_topk_f32_kernelEPfii_param_1];
	ld.param.u32 	%r47, [_ZN8pygpukit3moe23softmax_topk_f32_kernelEPfii_param_2];
	mov.u32 	%r49, %ctaid.x;
	mov.u32 	%r50, %ntid.x;
	mov.u32 	%r51, %tid.x;
	mad.lo.s32 	%r1, %r49, %r50, %r51;
	setp.ge.s32 	%p1, %r1, %r48;
	@%p1 bra 	$L__BB3_40;
	cvta.to.global.u64 	%rd1, %rd18;
	mul.lo.s32 	%r2, %r47, %r1;
	mul.wide.s32 	%rd19, %r2, 4;
	add.s64 	%rd2, %rd1, %rd19;
	ld.global.f32 	%f355, [%rd2];
	setp.lt.s32 	%p2, %r47, 2;
	@%p2 bra 	$L__BB3_15;
	add.s32 	%r3, %r47, -1;
	add.s32 	%r53, %r47, -2;
	and.b32  	%r4, %r3, 15;
	setp.lt.u32 	%p3, %r53, 15;
	mov.b32 	%r90, 1;
	@%p3 bra 	$L__BB3_6;
	and.b32  	%r55, %r3, -16;
	neg.s32 	%r94, %r55;
	add.s64 	%rd21, %rd19, %rd1;
	add.s64 	%rd47, %rd21, 32;
	mov.b32 	%r93, 0;
$L__BB3_4:
	.pragma "nounroll";
	ld.global.f32 	%f29, [%rd47+-28];
	max.f32 	%f30, %f355, %f29;
	ld.global.f32 	%f31, [%rd47+-24];
	max.f32 	%f32, %f30, %f31;
	ld.global.f32 	%f33, [%rd47+-20];
	max.f32 	%f34, %f32, %f33;
	ld.global.f32 	%f35, [%rd47+-16];
	max.f32 	%f36, %f34, %f35;
	ld.global.f32 	%f37, [%rd47+-12];
	max.f32 	%f38, %f36, %f37;
	ld.global.f32 	%f39, [%rd47+-8];
	max.f32 	%f40, %f38, %f39;
	ld.global.f32 	%f41, [%rd47+-4];
	max.f32 	%f42, %f40, %f41;
	ld.global.f32 	%f43, [%rd47];
	max.f32 	%f44, %f42, %f43;
	ld.global.f32 	%f45, [%rd47+4];
	max.f32 	%f46, %f44, %f45;
	ld.global.f32 	%f47, [%rd47+8];
	max.f32 	%f48, %f46, %f47;
	ld.global.f32 	%f49, [%rd47+12];
	max.f32 	%f50, %f48, %f49;
	ld.global.f32 	%f51, [%rd47+16];
	max.f32 	%f52, %f50, %f51;
	ld.global.f32 	%f53, [%rd47+20];
	max.f32 	%f54, %f52, %f53;
	ld.global.f32 	%f55, [%rd47+24];
	max.f32 	%f56, %f54, %f55;
	ld.global.f32 	%f57, [%rd47+28];
	max.f32 	%f58, %f56, %f57;
	ld.global.f32 	%f59, [%rd47+32];
	max.f32 	%f355, %f58, %f59;
	add.s32 	%r94, %r94, 16;
	add.s32 	%r93, %r93, 16;
	add.s64 	%rd47, %rd47, 64;
	setp.eq.s32 	%p4, %r94, 0;
	@%p4 bra 	$L__BB3_5;
	bra.uni 	$L__BB3_4;
$L__BB3_5:
	add.s32 	%r90, %r93, 1;
$L__BB3_6:
	setp.eq.s32 	%p5, %r4, 0;
	@%p5 bra 	$L__BB3_15;
	and.b32  	%r8, %r3, 7;
	setp.lt.u32 	%p6, %r4, 8;
	@%p6 bra 	$L__BB3_9;
	mul.wide.u32 	%rd22, %r90, 4;
	add.s64 	%rd23, %rd2, %rd22;
	ld.global.f32 	%f61, [%rd23];
	max.f32 	%f62, %f355, %f61;
	ld.global.f32 	%f63, [%rd23+4];
	max.f32 	%f64, %f62, %f63;
	ld.global.f32 	%f65, [%rd23+8];
	max.f32 	%f66, %f64, %f65;
	ld.global.f32 	%f67, [%rd23+12];
	max.f32 	%f68, %f66, %f67;
	ld.global.f32 	%f69, [%rd23+16];
	max.f32 	%f70, %f68, %f69;
	ld.global.f32 	%f71, [%rd23+20];
	max.f32 	%f72, %f70, %f71;
	ld.global.f32 	%f73, [%rd23+24];
	max.f32 	%f74, %f72, %f73;
	ld.global.f32 	%f75, [%rd23+28];
	max.f32 	%f355, %f74, %f75;
	add.s32 	%r90, %r90, 8;
$L__BB3_9:
	setp.eq.s32 	%p7, %r8, 0;
	@%p7 bra 	$L__BB3_15;
	and.b32  	%r11, %r3, 3;
	setp.lt.u32 	%p8, %r8, 4;
	@%p8 bra 	$L__BB3_12;
	mul.wide.u32 	%rd24, %r90, 4;
	add.s64 	%rd25, %rd2, %rd24;
	ld.global.f32 	%f77, [%rd25];
	max.f32 	%f78, %f355, %f77;
	ld.global.f32 	%f79, [%rd25+4];
	max.f32 	%f80, %f78, %f79;
	ld.global.f32 	%f81, [%rd25+8];
	max.f32 	%f82, %f80, %f81;
	ld.global.f32 	%f83, [%rd25+12];
	max.f32 	%f355, %f82, %f83;
	add.s32 	%r90, %r90, 4;
$L__BB3_12:
	setp.eq.s32 	%p9, %r11, 0;
	@%p9 bra 	$L__BB3_15;
	mul.wide.u32 	%rd27, %r90, 4;
	add.s64 	%rd28, %rd19, %rd27;
	add.s64 	%rd46, %rd1, %rd28;
	neg.s32 	%r92, %r11;
$L__BB3_14:
	.pragma "nounroll";
	ld.global.f32 	%f84, [%rd46];
	max.f32 	%f355, %f355, %f84;
	add.s64 	%rd46, %rd46, 4;
	add.s32 	%r92, %r92, 1;
	setp.ne.s32 	%p10, %r92, 0;
	@%p10 bra 	$L__BB3_14;
$L__BB3_15:
	setp.lt.s32 	%p11, %r47, 1;
	mov.f32 	%f364, 0f00000000;
	@%p11 bra 	$L__BB3_27;
	and.b32  	%r17, %r47, 7;
	setp.lt.u32 	%p12, %r47, 8;
	mov.f32 	%f364, 0f00000000;
	mov.b32 	%r96, 0;
	@%p12 bra 	$L__BB3_19;
	and.b32  	%r96, %r47, 2147483640;
	neg.s32 	%r95, %r96;
	add.s64 	%rd30, %rd19, %rd1;
	add.s64 	%rd48, %rd30, 16;
	mov.f32 	%f364, 0f00000000;
$L__BB3_18:
	.pragma "nounroll";
	ld.global.f32 	%f89, [%rd48+-16];
	sub.f32 	%f90, %f89, %f355;
	fma.rn.f32 	%f91, %f90, 0f3BBB989D, 0f3F000000;
	cvt.sat.f32.f32 	%f92, %f91;
	mov.f32 	%f93, 0f4B400001;
	mov.f32 	%f94, 0f437C0000;
	fma.rm.f32 	%f95, %f92, %f94, %f93;
	add.f32 	%f96, %f95, 0fCB40007F;
	neg.f32 	%f97, %f96;
	fma.rn.f32 	%f98, %f90, 0f3FB8AA3B, %f97;
	fma.rn.f32 	%f99, %f90, 0f32A57060, %f98;
	mov.b32 	%r57, %f95;
	shl.b32 	%r58, %r57, 23;
	mov.b32 	%f100, %r58;
	ex2.approx.ftz.f32 	%f101, %f99;
	mul.f32 	%f102, %f101, %f100;
	st.global.f32 	[%rd48+-16], %f102;
	add.f32 	%f103, %f364, %f102;
	ld.global.f32 	%f104, [%rd48+-12];
	sub.f32 	%f105, %f104, %f355;
	fma.rn.f32 	%f106, %f105, 0f3BBB989D, 0f3F000000;
	cvt.sat.f32.f32 	%f107, %f106;
	fma.rm.f32 	%f108, %f107, %f94, %f93;
	add.f32 	%f109, %f108, 0fCB40007F;
	neg.f32 	%f110, %f109;
	fma.rn.f32 	%f111, %f105, 0f3FB8AA3B, %f110;
	fma.rn.f32 	%f112, %f105, 0f32A57060, %f111;
	mov.b32 	%r59, %f108;
	shl.b32 	%r60, %r59, 23;
	mov.b32 	%f113, %r60;
	ex2.approx.ftz.f32 	%f114, %f112;
	mul.f32 	%f115, %f114, %f113;
	st.global.f32 	[%rd48+-12], %f115;
	add.f32 	%f116, %f103, %f115;
	ld.global.f32 	%f117, [%rd48+-8];
	sub.f32 	%f118, %f117, %f355;
	fma.rn.f32 	%f119, %f118, 0f3BBB989D, 0f3F000000;
	cvt.sat.f32.f32 	%f120, %f119;
	fma.rm.f32 	%f121, %f120, %f94, %f93;
	add.f32 	%f122, %f121, 0fCB40007F;
	neg.f32 	%f123, %f122;
	fma.rn.f32 	%f124, %f118, 0f3FB8AA3B, %f123;
	fma.rn.f32 	%f125, %f118, 0f32A57060, %f124;
	mov.b32 	%r61, %f121;
	shl.b32 	%r62, %r61, 23;
	mov.b32 	%f126, %r62;
	ex2.approx.ftz.f32 	%f127, %f125;
	mul.f32 	%f128, %f127, %f126;
	st.global.f32 	[%rd48+-8], %f128;
	add.f32 	%f129, %f116, %f128;
	ld.global.f32 	%f130, [%rd48+-4];
	sub.f32 	%f131, %f130, %f355;
	fma.rn.f32 	%f132, %f131, 0f3BBB989D, 0f3F000000;
	cvt.sat.f32.f32 	%f133, %f132;
	fma.rm.f32 	%f134, %f133, %f94, %f93;
	add.f32 	%f135, %f134, 0fCB40007F;
	neg.f32 	%f136, %f135;
	fma.rn.f32 	%f137, %f131, 0f3FB8AA3B, %f136;
	fma.rn.f32 	%f138, %f131, 0f32A57060, %f137;
	mov.b32 	%r63, %f134;
	shl.b32 	%r64, %r63, 23;
	mov.b32 	%f139, %r64;
	ex2.approx.ftz.f32 	%f140, %f138;
	mul.f32 	%f141, %f140, %f139;
	st.global.f32 	[%rd48+-4], %f141;
	add.f32 	%f142, %f129, %f141;
	ld.global.f32 	%f143, [%rd48];
	sub.f32 	%f144, %f143, %f355;
	fma.rn.f32 	%f145, %f144, 0f3BBB989D, 0f3F000000;
	cvt.sat.f32.f32 	%f146, %f145;
	fma.rm.f32 	%f147, %f146, %f94, %f93;
	add.f32 	%f148, %f147, 0fCB40007F;
	neg.f32 	%f149, %f148;
	fma.rn.f32 	%f150, %f144, 0f3FB8AA3B, %f149;
	fma.rn.f32 	%f151, %f144, 0f32A57060, %f150;
	mov.b32 	%r65, %f147;
	shl.b32 	%r66, %r65, 23;
	mov.b32 	%f152, %r66;
	ex2.approx.ftz.f32 	%f153, %f151;
	mul.f32 	%f154, %f153, %f152;
	st.global.f32 	[%rd48], %f154;
	add.f32 	%f155, %f142, %f154;
	ld.global.f32 	%f156, [%rd48+4];
	sub.f32 	%f157, %f156, %f355;
	fma.rn.f32 	%f158, %f157, 0f3BBB989D, 0f3F000000;
	cvt.sat.f32.f32 	%f159, %f158;
	fma.rm.f32 	%f160, %f159, %f94, %f93;
	add.f32 	%f161, %f160, 0fCB40007F;
	neg.f32 	%f162, %f161;
	fma.rn.f32 	%f163, %f157, 0f3FB8AA3B, %f162;
	fma.rn.f32 	%f164, %f157, 0f32A57060, %f163;
	mov.b32 	%r67, %f160;
	shl.b32 	%r68, %r67, 23;
	mov.b32 	%f165, %r68;
	ex2.approx.ftz.f32 	%f166, %f164;
	mul.f32 	%f167, %f166, %f165;
	st.global.f32 	[%rd48+4], %f167;
	add.f32 	%f168, %f155, %f167;
	ld.global.f32 	%f169, [%rd48+8];
	sub.f32 	%f170, %f169, %f355;
	fma.rn.f32 	%f171, %f170, 0f3BBB989D, 0f3F000000;
	cvt.sat.f32.f32 	%f172, %f171;
	fma.rm.f32 	%f173, %f172, %f94, %f93;
	add.f32 	%f174, %f173, 0fCB40007F;
	neg.f32 	%f175, %f174;
	fma.rn.f32 	%f176, %f170, 0f3FB8AA3B, %f175;
	fma.rn.f32 	%f177, %f170, 0f32A57060, %f176;
	mov.b32 	%r69, %f173;
	shl.b32 	%r70, %r69, 23;
	mov.b32 	%f178, %r70;
	ex2.approx.ftz.f32 	%f179, %f177;
	mul.f32 	%f180, %f179, %f178;
	st.global.f32 	[%rd48+8], %f180;
	add.f32 	%f181, %f168, %f180;
	ld.global.f32 	%f182, [%rd48+12];
	sub.f32 	%f183, %f182, %f355;
	fma.rn.f32 	%f184, %f183, 0f3BBB989D, 0f3F000000;
	cvt.sat.f32.f32 	%f185, %f184;
	fma.rm.f32 	%f186, %f185, %f94, %f93;
	add.f32 	%f187, %f186, 0fCB40007F;
	neg.f32 	%f188, %f187;
	fma.rn.f32 	%f189, %f183, 0f3FB8AA3B, %f188;
	fma.rn.f32 	%f190, %f183, 0f32A57060, %f189;
	mov.b32 	%r71, %f186;
	shl.b32 	%r72, %r71, 23;
	mov.b32 	%f191, %r72;
	ex2.approx.ftz.f32 	%f192, %f190;
	mul.f32 	%f193, %f192, %f191;
	st.global.f32 	[%rd48+12], %f193;
	add.f32 	%f364, %f181, %f193;
	add.s32 	%r95, %r95, 8;
	add.s64 	%rd48, %rd48, 32;
	setp.ne.s32 	%p13, %r95, 0;
	@%p13 bra 	$L__BB3_18;
$L__BB3_19:
	setp.eq.s32 	%p14, %r17, 0;
	@%p14 bra 	$L__BB3_27;
	and.b32  	%r27, %r47, 3;
	setp.lt.u32 	%p15, %r17, 4;
	@%p15 bra 	$L__BB3_22;
	mul.wide.u32 	%rd31, %r96, 4;
	add.s64 	%rd32, %rd2, %rd31;
	ld.global.f32 	%f195, [%rd32];
	sub.f32 	%f196, %f195, %f355;
	fma.rn.f32 	%f197, %f196, 0f3BBB989D, 0f3F000000;
	cvt.sat.f32.f32 	%f198, %f197;
	mov.f32 	%f199, 0f4B400001;
	mov.f32 	%f200, 0f437C0000;
	fma.rm.f32 	%f201, %f198, %f200, %f199;
	add.f32 	%f202, %f201, 0fCB40007F;
	neg.f32 	%f203, %f202;
	fma.rn.f32 	%f204, %f196, 0f3FB8AA3B, %f203;
	fma.rn.f32 	%f205, %f196, 0f32A57060, %f204;
	mov.b32 	%r73, %f201;
	shl.b32 	%r74, %r73, 23;
	mov.b32 	%f206, %r74;
	ex2.approx.ftz.f32 	%f207, %f205;
	mul.f32 	%f208, %f207, %f206;
	st.global.f32 	[%rd32], %f208;
	add.f32 	%f209, %f364, %f208;
	ld.global.f32 	%f210, [%rd32+4];
	sub.f32 	%f211, %f210, %f355;
	fma.rn.f32 	%f212, %f211, 0f3BBB989D, 0f3F000000;
	cvt.sat.f32.f32 	%f213, %f212;
	fma.rm.f32 	%f214, %f213, %f200, %f199;
	add.f32 	%f215, %f214, 0fCB40007F;
	neg.f32 	%f216, %f215;
	fma.rn.f32 	%f217, %f211, 0f3FB8AA3B, %f216;
	fma.rn.f32 	%f218, %f211, 0f32A57060, %f217;
	mov.b32 	%r75, %f214;
	shl.b32 	%r76, %r75, 23;
	mov.b32 	%f219, %r76;
	ex2.approx.ftz.f32 	%f220, %f218;
	mul.f32 	%f221, %f220, %f219;
	st.global.f32 	[%rd32+4], %f221;
	add.f32 	%f222, %f209, %f221;
	ld.global.f32 	%f223, [%rd32+8];
	sub.f32 	%f224, %f223, %f355;
	fma.rn.f32 	%f225, %f224, 0f3BBB989D, 0f3F000000;
	cvt.sat.f32.f32 	%f226, %f225;
	fma.rm.f32 	%f227, %f226, %f200, %f199;
	add.f32 	%f228, %f227, 0fCB40007F;
	neg.f32 	%f229, %f228;
	fma.rn.f32 	%f230, %f224, 0f3FB8AA3B, %f229;
	fma.rn.f32 	%f231, %f224, 0f32A57060, %f230;
	mov.b32 	%r77, %f227;
	shl.b32 	%r78, %r77, 23;
	mov.b32 	%f232, %r78;
	ex2.approx.ftz.f32 	%f233, %f231;
	mul.f32 	%f234, %f233, %f232;
	st.global.f32 	[%rd32+8], %f234;
	add.f32 	%f235, %f222, %f234;
	ld.global.f32 	%f236, [%rd32+12];
	sub.f32 	%f237, %f236, %f355;
	fma.rn.f32 	%f238, %f237, 0f3BBB989D, 0f3F000000;
	cvt.sat.f32.f32 	%f239, %f238;
	fma.rm.f32 	%f240, %f239, %f200, %f199;
	add.f32 	%f241, %f240, 0fCB40007F;
	neg.f32 	%f242, %f241;
	fma.rn.f32 	%f243, %f237, 0f3FB8AA3B, %f242;
	fma.rn.f32 	%f244, %f237, 0f32A57060, %f243;
	mov.b32 	%r79, %f240;
	shl.b32 	%r80, %r79, 23;
	mov.b32 	%f245, %r80;
	ex2.approx.ftz.f32 	%f246, %f244;
	mul.f32 	%f247, %f246, %f245;
	st.global.f32 	[%rd32+12], %f247;
	add.f32 	%f364, %f235, %f247;
	add.s32 	%r96, %r96, 4;
$L__BB3_22:
	setp.eq.s32 	%p16, %r27, 0;
	@%p16 bra 	$L__BB3_27;
	setp.eq.s32 	%p17, %r27, 1;
	@%p17 bra 	$L__BB3_25;
	mul.wide.u32 	%rd33, %r96, 4;
	add.s64 	%rd34, %rd2, %rd33;
	ld.global.f32 	%f249, [%rd34];
	sub.f32 	%f250, %f249, %f355;
	fma.rn.f32 	%f251, %f250, 0f3BBB989D, 0f3F000000;
	cvt.sat.f32.f32 	%f252, %f251;
	mov.f32 	%f253, 0f4B400001;
	mov.f32 	%f254, 0f437C0000;
	fma.rm.f32 	%f255, %f252, %f254, %f253;
	add.f32 	%f256, %f255, 0fCB40007F;
	neg.f32 	%f257, %f256;
	fma.rn.f32 	%f258, %f250, 0f3FB8AA3B, %f257;
	fma.rn.f32 	%f259, %f250, 0f32A57060, %f258;
	mov.b32 	%r81, %f255;
	shl.b32 	%r82, %r81, 23;
	mov.b32 	%f260, %r82;
	ex2.approx.ftz.f32 	%f261, %f259;
	mul.f32 	%f262, %f261, %f260;
	st.global.f32 	[%rd34], %f262;
	add.f32 	%f263, %f364, %f262;
	ld.global.f32 	%f264, [%rd34+4];
	sub.f32 	%f265, %f264, %f355;
	fma.rn.f32 	%f266, %f265, 0f3BBB989D, 0f3F000000;
	cvt.sat.f32.f32 	%f267, %f266;
	fma.rm.f32 	%f268, %f267, %f254, %f253;
	add.f32 	%f269, %f268, 0fCB40007F;
	neg.f32 	%f270, %f269;
	fma.rn.f32 	%f271, %f265, 0f3FB8AA3B, %f270;
	fma.rn.f32 	%f272, %f265, 0f32A57060, %f271;
	mov.b32 	%r83, %f268;
	shl.b32 	%r84, %r83, 23;
	mov.b32 	%f273, %r84;
	ex2.approx.ftz.f32 	%f274, %f272;
	mul.f32 	%f275, %f274, %f273;
	st.global.f32 	[%rd34+4], %f275;
	add.f32 	%f364, %f263, %f275;
	add.s32 	%r96, %r96, 2;
$L__BB3_25:
	and.b32  	%r85, %r47, 1;
	setp.eq.b32 	%p18, %r85, 1;
	not.pred 	%p19, %p18;
	@%p19 bra 	$L__BB3_27;
	mul.wide.u32 	%rd35, %r96, 4;
	add.s64 	%rd36, %rd2, %rd35;
	ld.global.f32 	%f276, [%rd36];
	sub.f32 	%f277, %f276, %f355;
	fma.rn.f32 	%f278, %f277, 0f3BBB989D, 0f3F000000;
	cvt.sat.f32.f32 	%f279, %f278;
	mov.f32 	%f280, 0f4B400001;
	mov.f32 	%f281, 0f437C0000;
	fma.rm.f32 	%f282, %f279, %f281, %f280;
	add.f32 	%f283, %f282, 0fCB40007F;
	neg.f32 	%f284, %f283;
	fma.rn.f32 	%f285, %f277, 0f3FB8AA3B, %f284;
	fma.rn.f32 	%f286, %f277, 0f32A57060, %f285;
	mov.b32 	%r86, %f282;
	shl.b32 	%r87, %r86, 23;
	mov.b32 	%f287, %r87;
	ex2.approx.ftz.f32 	%f288, %f286;
	mul.f32 	%f289, %f288, %f287;
	st.global.f32 	[%rd36], %f289;
	add.f32 	%f364, %f364, %f289;
$L__BB3_27:
	setp.lt.s32 	%p20, %r47, 1;
	rcp.rn.f32 	%f27, %f364;
	@%p20 bra 	$L__BB3_40;
	and.b32  	%r32, %r47, 15;
	setp.lt.u32 	%p21, %r47, 16;
	mov.b32 	%r101, 0;
	@%p21 bra 	$L__BB3_31;
	and.b32  	%r101, %r47, 2147483632;
	neg.s32 	%r99, %r101;
	add.s64 	%rd38, %rd19, %rd1;
	add.s64 	%rd49, %rd38, 32;
$L__BB3_30:
	.pragma "nounroll";
	ld.global.f32 	%f290, [%rd49+-32];
	mul.f32 	%f291, %f27, %f290;
	st.global.f32 	[%rd49+-32], %f291;
	ld.global.f32 	%f292, [%rd49+-28];
	mul.f32 	%f293, %f27, %f292;
	st.global.f32 	[%rd49+-28], %f293;
	ld.global.f32 	%f294, [%rd49+-24];
	mul.f32 	%f295, %f27, %f294;
	st.global.f32 	[%rd49+-24], %f295;
	ld.global.f32 	%f296, [%rd49+-20];
	mul.f32 	%f297, %f27, %f296;
	st.global.f32 	[%rd49+-20], %f297;
	ld.global.f32 	%f298, [%rd49+-16];
	mul.f32 	%f299, %f27, %f298;
	st.global.f32 	[%rd49+-16], %f299;
	ld.global.f32 	%f300, [%rd49+-12];
	mul.f32 	%f301, %f27, %f300;
	st.global.f32 	[%rd49+-12], %f301;
	ld.global.f32 	%f302, [%rd49+-8];
	mul.f32 	%f303, %f27, %f302;
	st.global.f32 	[%rd49+-8], %f303;
	ld.global.f32 	%f304, [%rd49+-4];
	mul.f32 	%f305, %f27, %f304;
	st.global.f32 	[%rd49+-4], %f305;
	ld.global.f32 	%f306, [%rd49];
	mul.f32 	%f307, %f27, %f306;
	st.global.f32 	[%rd49], %f307;
	ld.global.f32 	%f308, [%rd49+4];
	mul.f32 	%f309, %f27, %f308;
	st.global.f32 	[%rd49+4], %f309;
	ld.global.f32 	%f310, [%rd49+8];
	mul.f32 	%f311, %f27, %f310;
	st.global.f32 	[%rd49+8], %f311;
	ld.global.f32 	%f312, [%rd49+12];
	mul.f32 	%f313, %f27, %f312;
	st.global.f32 	[%rd49+12], %f313;
	ld.global.f32 	%f314, [%rd49+16];
	mul.f32 	%f315, %f27, %f314;
	st.global.f32 	[%rd49+16], %f315;
	ld.global.f32 	%f316, [%rd49+20];
	mul.f32 	%f317, %f27, %f316;
	st.global.f32 	[%rd49+20], %f317;
	ld.global.f32 	%f318, [%rd49+24];
	mul.f32 	%f319, %f27, %f318;
	st.global.f32 	[%rd49+24], %f319;
	ld.global.f32 	%f320, [%rd49+28];
	mul.f32 	%f321, %f27, %f320;
	st.global.f32 	[%rd49+28], %f321;
	add.s32 	%r99, %r99, 16;
	add.s64 	%rd49, %rd49, 64;
	setp.ne.s32 	%p22, %r99, 0;
	@%p22 bra 	$L__BB3_30;
$L__BB3_31:
	setp.eq.s32 	%p23, %r32, 0;
	@%p23 bra 	$L__BB3_40;
	and.b32  	%r38, %r47, 7;
	setp.lt.u32 	%p24, %r32, 8;
	@%p24 bra 	$L__BB3_34;
	mul.wide.u32 	%rd39, %r101, 4;
	add.s64 	%rd40, %rd2, %rd39;
	ld.global.f32 	%f322, [%rd40];
	mul.f32 	%f323, %f27, %f322;
	st.global.f32 	[%rd40], %f323;
	ld.global.f32 	%f324, [%rd40+4];
	mul.f32 	%f325, %f27, %f324;
	st.global.f32 	[%rd40+4], %f325;
	ld.global.f32 	%f326, [%rd40+8];
	mul.f32 	%f327, %f27, %f326;
	st.global.f32 	[%rd40+8], %f327;
	ld.global.f32 	%f328, [%rd40+12];
	mul.f32 	%f329, %f27, %f328;
	st.global.f32 	[%rd40+12], %f329;
	ld.global.f32 	%f330, [%rd40+16];
	mul.f32 	%f331, %f27, %f330;
	st.global.f32 	[%rd40+16], %f331;
	ld.global.f32 	%f332, [%rd40+20];
	mul.f32 	%f333, %f27, %f332;
	st.global.f32 	[%rd40+20], %f333;
	ld.global.f32 	%f334, [%rd40+24];
	mul.f32 	%f335, %f27, %f334;
	st.global.f32 	[%rd40+24], %f335;
	ld.global.f32 	%f336, [%rd40+28];
	mul.f32 	%f337, %f27, %f336;
	st.global.f32 	[%rd40+28], %f337;
	add.s32 	%r101, %r101, 8;
$L__BB3_34:
	setp.eq.s32 	%p25, %r38, 0;
	@%p25 bra 	$L__BB3_40;
	and.b32  	%r41, %r47, 3;
	setp.lt.u32 	%p26, %r38, 4;
	@%p26 bra 	$L__BB3_37;
	mul.wide.u32 	%rd41, %r101, 4;
	add.s64 	%rd42, %rd2, %rd41;
	ld.global.f32 	%f338, [%rd42];
	mul.f32 	%f339, %f27, %f338;
	st.global.f32 	[%rd42], %f339;
	ld.global.f32 	%f340, [%rd42+4];
	mul.f32 	%f341, %f27, %f340;
	st.global.f32 	[%rd42+4], %f341;
	ld.global.f32 	%f342, [%rd42+8];
	mul.f32 	%f343, %f27, %f342;
	st.global.f32 	[%rd42+8], %f343;
	ld.global.f32 	%f344, [%rd42+12];
	mul.f32 	%f345, %f27, %f344;
	st.global.f32 	[%rd42+12], %f345;
	add.s32 	%r101, %r101, 4;
$L__BB3_37:
	setp.eq.s32 	%p27, %r41, 0;
	@%p27 bra 	$L__BB3_40;
	mul.wide.u32 	%rd44, %r101, 4;
	add.s64 	%rd45, %rd19, %rd44;
	add.s64 	%rd50, %rd1, %rd45;
	neg.s32 	%r103, %r41;
$L__BB3_39:
	.pragma "nounroll";
	ld.global.f32 	%f346, [%rd50];
	mul.f32 	%f347, %f27, %f346;
	st.global.f32 	[%rd50], %f347;
	add.s64 	%rd50, %rd50, 4;
	add.s32 	%r103, %r103, 1;
	setp.ne.s32 	%p28, %r103, 0;
	@%p28 bra 	$L__BB3_39;
$L__BB3_40:
	ret;

}
	// .globl	_ZN8pygpukit3moe24softmax_topk_bf16_kernelEP13__nv_bfloat16ii
.visible .entry _ZN8pygpukit3moe24softmax_topk_bf16_kernelEP13__nv_bfloat16ii(
	.param .u64 .ptr .align 1 _ZN8pygpukit3moe24softmax_topk_bf16_kernelEP13__nv_bfloat16ii_param_0,
	.param .u32 _ZN8pygpukit3moe24softmax_topk_bf16_kernelEP13__nv_bfloat16ii_param_1,
	.param .u32 _ZN8pygpukit3moe24softmax_topk_bf16_kernelEP13__nv_bfloat16ii_param_2
)
{
	.local .align 16 .b8 	__local_depot4[32];
	.reg .b64 	%SP;
	.reg .b64 	%SPL;
	.reg .pred 	%p<38>;
	.reg .b16 	%rs<59>;
	.reg .b32 	%r<125>;
	.reg .b32 	%f<394>;
	.reg .b64 	%rd<90>;

	mov.u64 	%SPL, __local_depot4;
	ld.param.u64 	%rd37, [_ZN8pygpukit3moe24softmax_topk_bf16_kernelEP13__nv_bfloat16ii_param_0];
	ld.param.u32 	%r63, [_ZN8pygpukit3moe24softmax_topk_bf16_kernelEP13__nv_bfloat16ii_param_1];
	ld.param.u32 	%r62, [_ZN8pygpukit3moe24softmax_topk_bf16_kernelEP13__nv_bfloat16ii_param_2];
	add.u64 	%rd1, %SPL, 0;
	mov.u32 	%r64, %ctaid.x;
	mov.u32 	%r65, %ntid.x;
	mov.u32 	%r66, %tid.x;
	mad.lo.s32 	%r1, %r64, %r65, %r66;
	setp.ge.s32 	%p1, %r1, %r63;
	@%p1 bra 	$L__BB4_53;
	cvta.to.global.u64 	%rd2, %rd37;
	mul.lo.s32 	%r2, %r62, %r1;
	mul.wide.s32 	%rd39, %r2, 2;
	add.s64 	%rd3, %rd2, %rd39;
	setp.lt.s32 	%p2, %r62, 1;
	@%p2 bra 	$L__BB4_14;
	and.b32  	%r3, %r62, 15;
	setp.lt.u32 	%p3, %r62, 16;
	mov.b32 	%r107, 0;
	@%p3 bra 	$L__BB4_5;
	and.b32  	%r107, %r62, 2147483632;
	neg.s32 	%r105, %r107;
	add.s64 	%rd41, %rd39, %rd2;
	add.s64 	%rd80, %rd41, 16;
	add.s64 	%rd79, %rd1, 32;
$L__BB4_4:
	.pragma "nounroll";
	ld.global.u16 	%rs1, [%rd80+-16];
	// begin inline asm
	{ cvt.f32.bf16 %f28, %rs1;}

	// end inline asm
	ld.global.u16 	%rs2, [%rd80+-14];
	// begin inline asm
	{ cvt.f32.bf16 %f29, %rs2;}

	// end inline asm
	ld.global.u16 	%rs3, [%rd80+-12];
	// begin inline asm
	{ cvt.f32.bf16 %f30, %rs3;}

	// end inline asm
	ld.global.u16 	%rs4, [%rd80+-10];
	// begin inline asm
	{ cvt.f32.bf16 %f31, %rs4;}

	// end inline asm
	st.local.v4.f32 	[%rd79+-32], {%f28, %f29, %f30, %f31};
	ld.global.u16 	%rs5, [%rd80+-8];
	// begin inline asm
	{ cvt.f32.bf16 %f32, %rs5;}

	// end inline asm
	ld.global.u16 	%rs6, [%rd80+-6];
	// begin inline asm
	{ cvt.f32.bf16 %f33, %rs6;}

	// end inline asm
	ld.global.u16 	%rs7, [%rd80+-4];
	// begin inline asm
	{ cvt.f32.bf16 %f34, %rs7;}

	// end inline asm
	ld.global.u16 	%rs8, [%rd80+-2];
	// begin inline asm
	{ cvt.f32.bf16 %f35, %rs8;}

	// end inline asm
	st.local.v4.f32 	[%rd79+-16], {%f32, %f33, %f34, %f35};
	ld.global.u16 	%rs9, [%rd80];
	// begin inline asm
	{ cvt.f32.bf16 %f36, %rs9;}

	// end inline asm
	ld.global.u16 	%rs10, [%rd80+2];
	// begin inline asm
	{ cvt.f32.bf16 %f37, %rs10;}

	// end inline asm
	ld.global.u16 	%rs11, [%rd80+4];
	// begin inline asm
	{ cvt.f32.bf16 %f38, %rs11;}

	// end inline asm
	ld.global.u16 	%rs12, [%rd80+6];
	// begin inline asm
	{ cvt.f32.bf16 %f39, %rs12;}

	// end inline asm
	st.local.v4.f32 	[%rd79], {%f36, %f37, %f38, %f39};
	ld.global.u16 	%rs13, [%rd80+8];
	// begin inline asm
	{ cvt.f32.bf16 %f40, %rs13;}

	// end inline asm
	ld.global.u16 	%rs14, [%rd80+10];
	// begin inline asm
	{ cvt.f32.bf16 %f41, %rs14;}

	// end inline asm
	ld.global.u16 	%rs15, [%rd80+12];
	// begin inline asm
	{ cvt.f32.bf16 %f42, %rs15;}

	// end inline asm
	ld.global.u16 	%rs16, [%rd80+14];
	// begin inline asm
	{ cvt.f32.bf16 %f43, %rs16;}

	// end inline asm
	st.local.v4.f32 	[%rd79+16], {%f40, %f41, %f42, %f43};
	add.s32 	%r105, %r105, 16;
	add.s64 	%rd80, %rd80, 32;
	add.s64 	%rd79, %rd79, 64;
	setp.ne.s32 	%p4, %r105, 0;
	@%p4 bra 	$L__BB4_4;
$L__BB4_5:
	setp.eq.s32 	%p5, %r3, 0;
	@%p5 bra 	$L__BB4_14;
	and.b32  	%r9, %r62, 7;
	setp.lt.u32 	%p6, %r3, 8;
	@%p6 bra 	$L__BB4_8;
	mul.wide.u32 	%rd42, %r107, 2;
	add.s64 	%rd43, %rd3, %rd42;
	ld.global.u16 	%rs17, [%rd43];
	// begin inline asm
	{ cvt.f32.bf16 %f44, %rs17;}

	// end inline asm
	mul.wide.u32 	%rd44, %r107, 4;
	add.s64 	%rd45, %rd1, %rd44;
	st.local.f32 	[%rd45], %f44;
	ld.global.u16 	%rs18, [%rd43+2];
	// begin inline asm
	{ cvt.f32.bf16 %f45, %rs18;}

	// end inline asm
	st.local.f32 	[%rd45+4], %f45;
	ld.global.u16 	%rs19, [%rd43+4];
	// begin inline asm
	{ cvt.f32.bf16 %f46, %rs19;}

	// end inline asm
	st.local.f32 	[%rd45+8], %f46;
	ld.global.u16 	%rs20, [%rd43+6];
	// begin inline asm
	{ cvt.f32.bf16 %f47, %rs20;}

	// end inline asm
	st.local.f32 	[%rd45+12], %f47;
	ld.global.u16 	%rs21, [%rd43+8];
	// begin inline asm
	{ cvt.f32.bf16 %f48, %rs21;}

	// end inline asm
	st.local.f32 	[%rd45+16], %f48;
	ld.global.u16 	%rs22, [%rd43+10];
	// begin inline asm
	{ cvt.f32.bf16 %f49, %rs22;}

	// end inline asm
	st.local.f32 	[%rd45+20], %f49;
	ld.global.u16 	%rs23, [%rd43+12];
	// begin inline asm
	{ cvt.f32.bf16 %f50, %rs23;}

	// end inline asm
	st.local.f32 	[%rd45+24], %f50;
	ld.global.u16 	%rs24, [%rd43+14];
	// begin inline asm
	{ cvt.f32.bf16 %f51, %rs24;}

	// end inline asm
	st.local.f32 	[%rd45+28], %f51;
	add.s32 	%r107, %r107, 8;
$L__BB4_8:
	setp.eq.s32 	%p7, %r9, 0;
	@%p7 bra 	$L__BB4_14;
	and.b32  	%r12, %r62, 3;
	setp.lt.u32 	%p8, %r9, 4;
	@%p8 bra 	$L__BB4_11;
	mul.wide.u32 	%rd46, %r107, 2;
	add.s64 	%rd47, %rd3, %rd46;
	ld.global.u16 	%rs25, [%rd47];
	// begin inline asm
	{ cvt.f32.bf16 %f52, %rs25;}

	// end inline asm
	mul.wide.u32 	%rd48, %r107, 4;
	add.s64 	%rd49, %rd1, %rd48;
	st.local.f32 	[%rd49], %f52;
	ld.global.u16 	%rs26, [%rd47+2];
	// begin inline asm
	{ cvt.f32.bf16 %f53, %rs26;}

	// end inline asm
	st.local.f32 	[%rd49+4], %f53;
	ld.global.u16 	%rs27, [%rd47+4];
	// begin inline asm
	{ cvt.f32.bf16 %f54, %rs27;}

	// end inline asm
	st.local.f32 	[%rd49+8], %f54;
	ld.global.u16 	%rs28, [%rd47+6];
	// begin inline asm
	{ cvt.f32.bf16 %f55, %rs28;}

	// end inline asm
	st.local.f32 	[%rd49+12], %f55;
	add.s32 	%r107, %r107, 4;
$L__BB4_11:
	setp.eq.s32 	%p9, %r12, 0;
	@%p9 bra 	$L__BB4_14;
	mul.wide.u32 	%rd50, %r107, 4;
	add.s64 	%rd82, %rd1, %rd50;
	mul.wide.u32 	%rd52, %r107, 2;
	add.s64 	%rd53, %rd39, %rd52;
	add.s64 	%rd81, %rd2, %rd53;
	neg.s32 	%r109, %r12;
$L__BB4_13:
	.pragma "nounroll";
	ld.global.u16 	%rs29, [%rd81];
	// begin inline asm
	{ cvt.f32.bf16 %f56, %rs29;}

	// end inline asm
	st.local.f32 	[%rd82], %f56;
	add.s64 	%rd82, %rd82, 4;
	add.s64 	%rd81, %rd81, 2;
	add.s32 	%r109, %r109, 1;
	setp.ne.s32 	%p10, %r109, 0;
	@%p10 bra 	$L__BB4_13;
$L__BB4_14:
	ld.local.f32 	%f384, [%rd1];
	setp.lt.s32 	%p11, %r62, 2;
	@%p11 bra 	$L__BB4_28;
	add.s32 	%r18, %r62, -1;
	add.s32 	%r69, %r62, -2;
	and.b32  	%r19, %r18, 15;
	setp.lt.u32 	%p12, %r69, 15;
	mov.b32 	%r111, 1;
	@%p12 bra 	$L__BB4_19;
	and.b32  	%r71, %r18, -16;
	neg.s32 	%r115, %r71;
	add.s64 	%rd84, %rd1, 32;
	mov.b32 	%r114, 0;
$L__BB4_17:
	.pragma "nounroll";
	ld.local.f32 	%f58, [%rd84+-28];
	max.f32 	%f59, %f384, %f58;
	ld.local.v2.f32 	{%f60, %f61}, [%rd84+-24];
	max.f32 	%f62, %f59, %f60;
	max.f32 	%f63, %f62, %f61;
	ld.local.v4.f32 	{%f64, %f65, %f66, %f67}, [%rd84+-16];
	max.f32 	%f68, %f63, %f64;
	max.f32 	%f69, %f68, %f65;
	max.f32 	%f70, %f69, %f66;
	max.f32 	%f71, %f70, %f67;
	ld.local.v4.f32 	{%f72, %f73, %f74, %f75}, [%rd84];
	max.f32 	%f76, %f71, %f72;
	max.f32 	%f77, %f76, %f73;
	max.f32 	%f78, %f77, %f74;
	max.f32 	%f79, %f78, %f75;
	ld.local.v4.f32 	{%f80, %f81, %f82, %f83}, [%rd84+16];
	max.f32 	%f84, %f79, %f80;
	max.f32 	%f85, %f84, %f81;
	max.f32 	%f86, %f85, %f82;
	max.f32 	%f87, %f86, %f83;
	ld.local.f32 	%f88, [%rd84+32];
	max.f32 	%f384, %f87, %f88;
	add.s32 	%r115, %r115, 16;
	add.s32 	%r114, %r114, 16;
	add.s64 	%rd84, %rd84, 64;
	setp.eq.s32 	%p13, %r115, 0;
	@%p13 bra 	$L__BB4_18;
	bra.uni 	$L__BB4_17;
$L__BB4_18:
	add.s32 	%r111, %r114, 1;
$L__BB4_19:
	setp.eq.s32 	%p14, %r19, 0;
	@%p14 bra 	$L__BB4_28;
	and.b32  	%r23, %r18, 7;
	setp.lt.u32 	%p15, %r19, 8;
	@%p15 bra 	$L__BB4_22;
	mul.wide.u32 	%rd54, %r111, 4;
	add.s64 	%rd55, %rd1, %rd54;
	ld.local.f32 	%f90, [%rd55];
	max.f32 	%f91, %f384, %f90;
	ld.local.f32 	%f92, [%rd55+4];
	max.f32 	%f93, %f91, %f92;
	ld.local.f32 	%f94, [%rd55+8];
	max.f32 	%f95, %f93, %f94;
	ld.local.f32 	%f96, [%rd55+12];
	max.f32 	%f97, %f95, %f96;
	ld.local.f32 	%f98, [%rd55+16];
	max.f32 	%f99, %f97, %f98;
	ld.local.f32 	%f100, [%rd55+20];
	max.f32 	%f101, %f99, %f100;
	ld.local.f32 	%f102, [%rd55+24];
	max.f32 	%f103, %f101, %f102;
	ld.local.f32 	%f104, [%rd55+28];
	max.f32 	%f384, %f103, %f104;
	add.s32 	%r111, %r111, 8;
$L__BB4_22:
	setp.eq.s32 	%p16, %r23, 0;
	@%p16 bra 	$L__BB4_28;
	and.b32  	%r26, %r18, 3;
	setp.lt.u32 	%p17, %r23, 4;
	@%p17 bra 	$L__BB4_25;
	mul.wide.u32 	%rd56, %r111, 4;
	add.s64 	%rd57, %rd1, %rd56;
	ld.local.f32 	%f106, [%rd57];
	max.f32 	%f107, %f384, %f106;
	ld.local.f32 	%f108, [%rd57+4];
	max.f32 	%f109, %f107, %f108;
	ld.local.f32 	%f110, [%rd57+8];
	max.f32 	%f111, %f109, %f110;
	ld.local.f32 	%f112, [%rd57+12];
	max.f32 	%f384, %f111, %f112;
	add.s32 	%r111, %r111, 4;
$L__BB4_25:
	setp.eq.s32 	%p18, %r26, 0;
	@%p18 bra 	$L__BB4_28;
	mul.wide.u32 	%rd58, %r111, 4;
	add.s64 	%rd83, %rd1, %rd58;
	neg.s32 	%r113, %r26;
$L__BB4_27:
	.pragma "nounroll";
	ld.local.f32 	%f113, [%rd83];
	max.f32 	%f384, %f384, %f113;
	add.s64 	%rd83, %rd83, 4;
	add.s32 	%r113, %r113, 1;
	setp.ne.s32 	%p19, %r113, 0;
	@%p19 bra 	$L__BB4_27;
$L__BB4_28:
	setp.lt.s32 	%p20, %r62, 1;
	mov.f32 	%f393, 0f00000000;
	@%p20 bra 	$L__BB4_40;
	and.b32  	%r32, %r62, 7;
	setp.lt.u32 	%p21, %r62, 8;
	mov.f32 	%f393, 0f00000000;
	mov.b32 	%r117, 0;
	@%p21 bra 	$L__BB4_32;
	and.b32  	%r117, %r62, 2147483640;
	neg.s32 	%r116, %r117;
	add.s64 	%rd85, %rd1, 16;
	mov.f32 	%f393, 0f00000000;
$L__BB4_31:
	.pragma "nounroll";
	ld.local.v4.f32 	{%f118, %f119, %f120, %f121}, [%rd85+-16];
	sub.f32 	%f122, %f118, %f384;
	fma.rn.f32 	%f123, %f122, 0f3BBB989D, 0f3F000000;
	cvt.sat.f32.f32 	%f124, %f123;
	mov.f32 	%f125, 0f4B400001;
	mov.f32 	%f126, 0f437C0000;
	fma.rm.f32 	%f127, %f124, %f126, %f125;
	add.f32 	%f128, %f127, 0fCB40007F;
	neg.f32 	%f129, %f128;
	fma.rn.f32 	%f130, %f122, 0f3FB8AA3B, %f129;
	fma.rn.f32 	%f131, %f122, 0f32A57060, %f130;
	mov.b32 	%r73, %f127;
	shl.b32 	%r74, %r73, 23;
	mov.b32 	%f132, %r74;
	ex2.approx.ftz.f32 	%f133, %f131;
	mul.f32 	%f134, %f133, %f132;
	add.f32 	%f135, %f393, %f134;
	sub.f32 	%f136, %f119, %f384;
	fma.rn.f32 	%f137, %f136, 0f3BBB989D, 0f3F000000;
	cvt.sat.f32.f32 	%f138, %f137;
	fma.rm.f32 	%f139, %f138, %f126, %f125;
	add.f32 	%f140, %f139, 0fCB40007F;
	neg.f32 	%f141, %f140;
	fma.rn.f32 	%f142, %f136, 0f3FB8AA3B, %f141;
	fma.rn.f32 	%f143, %f136, 0f32A57060, %f142;
	mov.b32 	%r75, %f139;
	shl.b32 	%r76, %r75, 23;
	mov.b32 	%f144, %r76;
	ex2.approx.ftz.f32 	%f145, %f143;
	mul.f32 	%f146, %f145, %f144;
	add.f32 	%f147, %f135, %f146;
	sub.f32 	%f148, %f120, %f384;
	fma.rn.f32 	%f149, %f148, 0f3BBB989D, 0f3F000000;
	cvt.sat.f32.f32 	%f150, %f149;
	fma.rm.f32 	%f151, %f150, %f126, %f125;
	add.f32 	%f152, %f151, 0fCB40007F;
	neg.f32 	%f153, %f152;
	fma.rn.f32 	%f154, %f148, 0f3FB8AA3B, %f153;
	fma.rn.f32 	%f155, %f148, 0f32A57060, %f154;
	mov.b32 	%r77, %f151;
	shl.b32 	%r78, %r77, 23;
	mov.b32 	%f156, %r78;
	ex2.approx.ftz.f32 	%f157, %f155;
	mul.f32 	%f158, %f157, %f156;
	add.f32 	%f159, %f147, %f158;
	sub.f32 	%f160, %f121, %f384;
	fma.rn.f32 	%f161, %f160, 0f3BBB989D, 0f3F000000;
	cvt.sat.f32.f32 	%f162, %f161;
	fma.rm.f32 	%f163, %f162, %f126, %f125;
	add.f32 	%f164, %f163, 0fCB40007F;
	neg.f32 	%f165, %f164;
	fma.rn.f32 	%f166, %f160, 0f3FB8AA3B, %f165;
	fma.rn.f32 	%f167, %f160, 0f32A57060, %f166;
	mov.b32 	%r79, %f163;
	shl.b32 	%r80, %r79, 23;
	mov.b32 	%f168, %r80;
	ex2.approx.ftz.f32 	%f169, %f167;
	mul.f32 	%f170, %f169, %f168;
	st.local.v4.f32 	[%rd85+-16], {%f134, %f146, %f158, %f170};
	add.f32 	%f171, %f159, %f170;
	ld.local.v4.f32 	{%f172, %f173, %f174, %f175}, [%rd85];
	sub.f32 	%f176, %f172, %f384;
	fma.rn.f32 	%f177, %f176, 0f3BBB989D, 0f3F000000;
	cvt.sat.f32.f32 	%f178, %f177;
	fma.rm.f32 	%f179, %f178, %f126, %f125;
	add.f32 	%f180, %f179, 0fCB40007F;
	neg.f32 	%f181, %f180;
	fma.rn.f32 	%f182, %f176, 0f3FB8AA3B, %f181;
	fma.rn.f32 	%f183, %f176, 0f32A57060, %f182;
	mov.b32 	%r81, %f179;
	shl.b32 	%r82, %r81, 23;
	mov.b32 	%f184, %r82;
	ex2.approx.ftz.f32 	%f185, %f183;
	mul.f32 	%f186, %f185, %f184;
	add.f32 	%f187, %f171, %f186;
	sub.f32 	%f188, %f173, %f384;
	fma.rn.f32 	%f189, %f188, 0f3BBB989D, 0f3F000000;
	cvt.sat.f32.f32 	%f190, %f189;
	fma.rm.f32 	%f191, %f190, %f126, %f125;
	add.f32 	%f192, %f191, 0fCB40007F;
	neg.f32 	%f193, %f192;
	fma.rn.f32 	%f194, %f188, 0f3FB8AA3B, %f193;
	fma.rn.f32 	%f195, %f188, 0f32A57060, %f194;
	mov.b32 	%r83, %f191;
	shl.b32 	%r84, %r83, 23;
	mov.b32 	%f196, %r84;
	ex2.approx.ftz.f32 	%f197, %f195;
	mul.f32 	%f198, %f197, %f196;
	add.f32 	%f199, %f187, %f198;
	sub.f32 	%f200, %f174, %f384;
	fma.rn.f32 	%f201, %f200, 0f3BBB989D, 0f3F000000;
	cvt.sat.f32.f32 	%f202, %f201;
	fma.rm.f32 	%f203, %f202, %f126, %f125;
	add.f32 	%f204, %f203, 0fCB40007F;
	neg.f32 	%f205, %f204;
	fma.rn.f32 	%f206, %f200, 0f3FB8AA3B, %f205;
	fma.rn.f32 	%f207, %f200, 0f32A57060, %f206;
	mov.b32 	%r85, %f203;
	shl.b32 	%r86, %r85, 23;
	mov.b32 	%f208, %r86;
	ex2.approx.ftz.f32 	%f209, %f207;
	mul.f32 	%f210, %f209, %f208;
	add.f32 	%f211, %f199, %f210;
	sub.f32 	%f212, %f175, %f384;
	fma.rn.f32 	%f213, %f212, 0f3BBB989D, 0f3F000000;
	cvt.sat.f32.f32 	%f214, %f213;
	fma.rm.f32 	%f215, %f214, %f126, %f125;
	add.f32 	%f216, %f215, 0fCB40007F;
	neg.f32 	%f217, %f216;
	fma.rn.f32 	%f218, %f212, 0f3FB8AA3B, %f217;
	fma.rn.f32 	%f219, %f212, 0f32A57060, %f218;
	mov.b32 	%r87, %f215;
	shl.b32 	%r88, %r87, 23;
	mov.b32 	%f220, %r88;
	ex2.approx.ftz.f32 	%f221, %f219;
	mul.f32 	%f222, %f221, %f220;
	st.local.v4.f32 	[%rd85], {%f186, %f198, %f210, %f222};
	add.f32 	%f393, %f211, %f222;
	add.s32 	%r116, %r116, 8;
	add.s64 	%rd85, %rd85, 32;
	setp.ne.s32 	%p22, %r116, 0;
	@%p22 bra 	$L__BB4_31;
$L__BB4_32:
	setp.eq.s32 	%p23, %r32, 0;
	@%p23 bra 	$L__BB4_40;
	and.b32  	%r42, %r62, 3;
	setp.lt.u32 	%p24, %r32, 4;
	@%p24 bra 	$L__BB4_35;
	mul.wide.u32 	%rd59, %r117, 4;
	add.s64 	%rd60, %rd1, %rd59;
	ld.local.f32 	%f224, [%rd60];
	sub.f32 	%f225, %f224, %f384;
	fma.rn.f32 	%f226, %f225, 0f3BBB989D, 0f3F000000;
	cvt.sat.f32.f32 	%f227, %f226;
	mov.f32 	%f228, 0f4B400001;
	mov.f32 	%f229, 0f437C0000;
	fma.rm.f32 	%f230, %f227, %f229, %f228;
	add.f32 	%f231, %f230, 0fCB40007F;
	neg.f32 	%f232, %f231;
	fma.rn.f32 	%f233, %f225, 0f3FB8AA3B, %f232;
	fma.rn.f32 	%f234, %f225, 0f32A57060, %f233;
	mov.b32 	%r89, %f230;
	shl.b32 	%r90, %r89, 23;
	mov.b32 	%f235, %r90;
	ex2.approx.ftz.f32 	%f236, %f234;
	mul.f32 	%f237, %f236, %f235;
	st.local.f32 	[%rd60], %f237;
	add.f32 	%f238, %f393, %f237;
	ld.local.f32 	%f239, [%rd60+4];
	sub.f32 	%f240, %f239, %f384;
	fma.rn.f32 	%f241, %f240, 0f3BBB989D, 0f3F000000;
	cvt.sat.f32.f32 	%f242, %f241;
	fma.rm.f32 	%f243, %f242, %f229, %f228;
	add.f32 	%f244, %f243, 0fCB40007F;
	neg.f32 	%f245, %f244;
	fma.rn.f32 	%f246, %f240, 0f3FB8AA3B, %f245;
	fma.rn.f32 	%f247, %f240, 0f32A57060, %f246;
	mov.b32 	%r91, %f243;
	shl.b32 	%r92, %r91, 23;
	mov.b32 	%f248, %r92;
	ex2.approx.ftz.f32 	%f249, %f247;
	mul.f32 	%f250, %f249, %f248;
	st.local.f32 	[%rd60+4], %f250;
	add.f32 	%f251, %f238, %f250;
	ld.local.f32 	%f252, [%rd60+8];
	sub.f32 	%f253, %f252, %f384;
	fma.rn.f32 	%f254, %f253, 0f3BBB989D, 0f3F000000;
	cvt.sat.f32.f32 	%f255, %f254;
	fma.rm.f32 	%f256, %f255, %f229, %f228;
	add.f32 	%f257, %f256, 0fCB40007F;
	neg.f32 	%f258, %f257;
	fma.rn.f32 	%f259, %f253, 0f3FB8AA3B, %f258;
	fma.rn.f32 	%f260, %f253, 0f32A57060, %f259;
	mov.b32 	%r93, %f256;
	shl.b32 	%r94, %r93, 23;
	mov.b32 	%f261, %r94;
	ex2.approx.ftz.f32 	%f262, %f260;
	mul.f32 	%f263, %f262, %f261;
	st.local.f32 	[%rd60+8], %f263;
	add.f32 	%f264, %f251, %f263;
	ld.local.f32 	%f265, [%rd60+12];
	sub.f32 	%f266, %f265, %f384;
	fma.rn.f32 	%f267, %f266, 0f3BBB989D, 0f3F000000;
	cvt.sat.f32.f32 	%f268, %f267;
	fma.rm.f32 	%f269, %f268, %f229, %f228;
	add.f32 	%f270, %f269, 0fCB40007F;
	neg.f32 	%f271, %f270;
	fma.rn.f32 	%f272, %f266, 0f3FB8AA3B, %f271;
	fma.rn.f32 	%f273, %f266, 0f32A57060, %f272;
	mov.b32 	%r95, %f269;
	shl.b32 	%r96, %r95, 23;
	mov.b32 	%f274, %r96;
	ex2.approx.ftz.f32 	%f275, %f273;
	mul.f32 	%f276, %f275, %f274;
	st.local.f32 	[%rd60+12], %f276;
	add.f32 	%f393, %f264, %f276;
	add.s32 	%r117, %r117, 4;
$L__BB4_35:
	setp.eq.s32 	%p25, %r42, 0;
	@%p25 bra 	$L__BB4_40;
	setp.eq.s32 	%p26, %r42, 1;
	@%p26 bra 	$L__BB4_38;
	mul.wide.u32 	%rd61, %r117, 4;
	add.s64 	%rd62, %rd1, %rd61;
	ld.local.f32 	%f278, [%rd62];
	sub.f32 	%f279, %f278, %f384;
	fma.rn.f32 	%f280, %f279, 0f3BBB989D, 0f3F000000;
	cvt.sat.f32.f32 	%f281, %f280;
	mov.f32 	%f282, 0f4B400001;
	mov.f32 	%f283, 0f437C0000;
	fma.rm.f32 	%f284, %f281, %f283, %f282;
	add.f32 	%f285, %f284, 0fCB40007F;
	neg.f32 	%f286, %f285;
	fma.rn.f32 	%f287, %f279, 0f3FB8AA3B, %f286;
	fma.rn.f32 	%f288, %f279, 0f32A57060, %f287;
	mov.b32 	%r97, %f284;
	shl.b32 	%r98, %r97, 23;
	mov.b32 	%f289, %r98;
	ex2.approx.ftz.f32 	%f290, %f288;
	mul.f32 	%f291, %f290, %f289;
	st.local.f32 	[%rd62], %f291;
	add.f32 	%f292, %f393, %f291;
	ld.local.f32 	%f293, [%rd62+4];
	sub.f32 	%f294, %f293, %f384;
	fma.rn.f32 	%f295, %f294, 0f3BBB989D, 0f3F000000;
	cvt.sat.f32.f32 	%f296, %f295;
	fma.rm.f32 	%f297, %f296, %f283, %f282;
	add.f32 	%f298, %f297, 0fCB40007F;
	neg.f32 	%f299, %f298;
	fma.rn.f32 	%f300, %f294, 0f3FB8AA3B, %f299;
	fma.rn.f32 	%f301, %f294, 0f32A57060, %f300;
	mov.b32 	%r99, %f297;
	shl.b32 	%r100, %r99, 23;
	mov.b32 	%f302, %r100;
	ex2.approx.ftz.f32 	%f303, %f301;
	mul.f32 	%f304, %f303, %f302;
	st.local.f32 	[%rd62+4], %f304;
	add.f32 	%f393, %f292, %f304;
	add.s32 	%r117, %r117, 2;
$L__BB4_38:
	and.b32  	%r101, %r62, 1;
	setp.eq.b32 	%p27, %r101, 1;
	not.pred 	%p28, %p27;
	@%p28 bra 	$L__BB4_40;
	mul.wide.u32 	%rd63, %r117, 4;
	add.s64 	%rd64, %rd1, %rd63;
	ld.local.f32 	%f305, [%rd64];
	sub.f32 	%f306, %f305, %f384;
	fma.rn.f32 	%f307, %f306, 0f3BBB989D, 0f3F000000;
	cvt.sat.f32.f32 	%f308, %f307;
	mov.f32 	%f309, 0f4B400001;
	mov.f32 	%f310, 0f437C0000;
	fma.rm.f32 	%f311, %f308, %f310, %f309;
	add.f32 	%f312, %f311, 0fCB40007F;
	neg.f32 	%f313, %f312;
	fma.rn.f32 	%f314, %f306, 0f3FB8AA3B, %f313;
	fma.rn.f32 	%f315, %f306, 0f32A57060, %f314;
	mov.b32 	%r102, %f311;
	shl.b32 	%r103, %r102, 23;
	mov.b32 	%f316, %r103;
	ex2.approx.ftz.f32 	%f317, %f315;
	mul.f32 	%f318, %f317, %f316;
	st.local.f32 	[%rd64], %f318;
	add.f32 	%f393, %f393, %f318;
$L__BB4_40:
	setp.lt.s32 	%p29, %r62, 1;
	rcp.rn.f32 	%f27, %f393;
	@%p29 bra 	$L__BB4_53;
	and.b32  	%r47, %r62, 15;
	setp.lt.u32 	%p30, %r62, 16;
	mov.b32 	%r122, 0;
	@%p30 bra 	$L__BB4_44;
	and.b32  	%r122, %r62, 2147483632;
	neg.s32 	%r120, %r122;
	add.s64 	%rd87, %rd1, 32;
	add.s64 	%rd66, %rd39, %rd2;
	add.s64 	%rd86, %rd66, 16;
$L__BB4_43:
	.pragma "nounroll";
	ld.local.v4.f32 	{%f335, %f336, %f337, %f338}, [%rd87+-32];
	mul.f32 	%f319, %f27, %f335;
	// begin inline asm
	{  cvt.rn.bf16.f32 %rs30, %f319;}

	// end inline asm
	st.global.u16 	[%rd86+-16], %rs30;
	mul.f32 	%f320, %f27, %f336;
	// begin inline asm
	{  cvt.rn.bf16.f32 %rs31, %f320;}

	// end inline asm
	st.global.u16 	[%rd86+-14], %rs31;
	mul.f32 	%f321, %f27, %f337;
	// begin inline asm
	{  cvt.rn.bf16.f32 %rs32, %f321;}

	// end inline asm
	st.global.u16 	[%rd86+-12], %rs32;
	mul.f32 	%f322, %f27, %f338;
	// begin inline asm
	{  cvt.rn.bf16.f32 %rs33, %f322;}

	// end inline asm
	st.global.u16 	[%rd86+-10], %rs33;
	ld.local.v4.f32 	{%f339, %f340, %f341, %f342}, [%rd87+-16];
	mul.f32 	%f323, %f27, %f339;
	// begin inline asm
	{  cvt.rn.bf16.f32 %rs34, %f323;}

	// end inline asm
	st.global.u16 	[%rd86+-8], %rs34;
	mul.f32 	%f324, %f27, %f340;
	// begin inline asm
	{  cvt.rn.bf16.f32 %rs35, %f324;}

	// end inline asm
	st.global.u16 	[%rd86+-6], %rs35;
	mul.f32 	%f325, %f27, %f341;
	// begin inline asm
	{  cvt.rn.bf16.f32 %rs36, %f325;}

	// end inline asm
	st.global.u16 	[%rd86+-4], %rs36;
	mul.f32 	%f326, %f27, %f342;
	// begin inline asm
	{  cvt.rn.bf16.f32 %rs37, %f326;}

	// end inline asm
	st.global.u16 	[%rd86+-2], %rs37;
	ld.local.v4.f32 	{%f343, %f344, %f345, %f346}, [%rd87];
	mul.f32 	%f327, %f27, %f343;
	// begin inline asm
	{  cvt.rn.bf16.f32 %rs38, %f327;}

	// end inline asm
	st.global.u16 	[%rd86], %rs38;
	mul.f32 	%f328, %f27, %f344;
	// begin inline asm
	{  cvt.rn.bf16.f32 %rs39, %f328;}

	// end inline asm
	st.global.u16 	[%rd86+2], %rs39;
	mul.f32 	%f329, %f27, %f345;
	// begin inline asm
	{  cvt.rn.bf16.f32 %rs40, %f329;}

	// end inline asm
	st.global.u16 	[%rd86+4], %rs40;
	mul.f32 	%f330, %f27, %f346;
	// begin inline asm
	{  cvt.rn.bf16.f32 %rs41, %f330;}

	// end inline asm
	st.global.u16 	[%rd86+6], %rs41;
	ld.local.v4.f32 	{%f347, %f348, %f349, %f350}, [%rd87+16];
	mul.f32 	%f331, %f27, %f347;
	// begin inline asm
	{  cvt.rn.bf16.f32 %rs42, %f331;}

	// end inline asm
	st.global.u16 	[%rd86+8], %rs42;
	mul.f32 	%f332, %f27, %f348;
	// begin inline asm
	{  cvt.rn.bf16.f32 %rs43, %f332;}

	// end inline asm
	st.global.u16 	[%rd86+10], %rs43;
	mul.f32 	%f333, %f27, %f349;
	// begin inline asm
	{  cvt.rn.bf16.f32 %rs44, %f333;}

	// end inline asm
	st.global.u16 	[%rd86+12], %rs44;
	mul.f32 	%f334, %f27, %f350;
	// begin inline asm
	{  cvt.rn.bf16.f32 %rs45, %f334;}

	// end inline asm
	st.global.u16 	[%rd86+14], %rs45;
	add.s32 	%r120, %r120, 16;
	add.s64 	%rd87, %rd87, 64;
	add.s64 	%rd86, %rd86, 32;
	setp.ne.s32 	%p31, %r120, 0;
	@%p31 bra 	$L__BB4_43;
$L__BB4_44:
	setp.eq.s32 	%p32, %r47, 0;
	@%p32 bra 	$L__BB4_53;
	and.b32  	%r53, %r62, 7;
	setp.lt.u32 	%p33, %r47, 8;
	@%p33 bra 	$L__BB4_47;
	mul.wide.u32 	%rd67, %r122, 4;
	add.s64 	%rd68, %rd1, %rd67;
	ld.local.f32 	%f359, [%rd68];
	mul.f32 	%f351, %f27, %f359;
	// begin inline asm
	{  cvt.rn.bf16.f32 %rs46, %f351;}

	// end inline asm
	mul.wide.u32 	%rd69, %r122, 2;
	add.s64 	%rd70, %rd3, %rd69;
	st.global.u16 	[%rd70], %rs46;
	ld.local.f32 	%f360, [%rd68+4];
	mul.f32 	%f352, %f27, %f360;
	// begin inline asm
	{  cvt.rn.bf16.f32 %rs47, %f352;}

	// end inline asm
	st.global.u16 	[%rd70+2], %rs47;
	ld.local.f32 	%f361, [%rd68+8];
	mul.f32 	%f353, %f27, %f361;
	// begin inline asm
	{  cvt.rn.bf16.f32 %rs48, %f353;}

	// end inline asm
	st.global.u16 	[%rd70+4], %rs48;
	ld.local.f32 	%f362, [%rd68+12];
	mul.f32 	%f354, %f27, %f362;
	// begin inline asm
	{  cvt.rn.bf16.f32 %rs49, %f354;}

	// end inline asm
	st.global.u16 	[%rd70+6], %rs49;
	ld.local.f32 	%f363, [%rd68+16];
	mul.f32 	%f355, %f27, %f363;
	// begin inline asm
	{  cvt.rn.bf16.f32 %rs50, %f355;}

	// end inline asm
	st.global.u16 	[%rd70+8], %rs50;
	ld.local.f32 	%f364, [%rd68+20];
	mul.f32 	%f356, %f27, %f364;
	// begin inline asm
	{  cvt.rn.bf16.f32 %rs51, %f356;}

	// end inline asm
	st.global.u16 	[%rd70+10], %rs51;
	ld.local.f32 	%f365, [%rd68+24];
	mul.f32 	%f357, %f27, %f365;
	// begin inline asm
	{  cvt.rn.bf16.f32 %rs52, %f357;}

	// end inline asm
	st.global.u16 	[%rd70+12], %rs52;
	ld.local.f32 	%f366, [%rd68+28];
	mul.f32 	%f358, %f27, %f366;
	// begin inline asm
	{  cvt.rn.bf16.f32 %rs53, %f358;}

	// end inline asm
	st.global.u16 	[%rd70+14], %rs53;
	add.s32 	%r122, %r122, 8;
$L__BB4_47:
	setp.eq.s32 	%p34, %r53, 0;
	@%p34 bra 	$L__BB4_53;
	and.b32  	%r56, %r62, 3;
	setp.lt.u32 	%p35, %r53, 4;
	@%p35 bra 	$L__BB4_50;
	mul.wide.u32 	%rd71, %r122, 4;
	add.s64 	%rd72, %rd1, %rd71;
	ld.local.f32 	%f371, [%rd72];
	mul.f32 	%f367, %f27, %f371;
	// begin inline asm
	{  cvt.rn.bf16.f32 %rs54, %f367;}

	// end inline asm
	mul.wide.u32 	%rd73, %r122, 2;
	add.s64 	%rd74, %rd3, %rd73;
	st.global.u16 	[%rd74], %rs54;
	ld.local.f32 	%f372, [%rd72+4];
	mul.f32 	%f368, %f27, %f372;
	// begin inline asm
	{  cvt.rn.bf16.f32 %rs55, %f368;}

	// end inline asm
	st.global.u16 	[%rd74+2], %rs55;
	ld.local.f32 	%f373, [%rd72+8];
	mul.f32 	%f369, %f27, %f373;
	// begin inline asm
	{  cvt.rn.bf16.f32 %rs56, %f369;}

	// end inline asm
	st.global.u16 	[%rd74+4], %rs56;
	ld.local.f32 	%f374, [%rd72+12];
	mul.f32 	%f370, %f27, %f374;
	// begin inline asm
	{  cvt.rn.bf16.f32 %rs57, %f370;}

	// end inline asm
	st.global.u16 	[%rd74+6], %rs57;
	add.s32 	%r122, %r122, 4;
$L__BB4_50:
	setp.eq.s32 	%p36, %r56, 0;
	@%p36 bra 	$L__BB4_53;
	mul.wide.u32 	%rd76, %r122, 2;
	add.s64 	%rd77, %rd39, %rd76;
	add.s64 	%rd89, %rd2, %rd77;
	mul.wide.u32 	%rd78, %r122, 4;
	add.s64 	%rd88, %rd1, %rd78;
	neg.s32 	%r124, %r56;
$L__BB4_52:
	.pragma "nounroll";
	ld.local.f32 	%f376, [%rd88];
	mul.f32 	%f375, %f27, %f376;
	// begin inline asm
	{  cvt.rn.bf16.f32 %rs58, %f375;}

	// end inline asm
	st.global.u16 	[%rd89], %rs58;
	add.s64 	%rd89, %rd89, 2;
	add.s64 	%rd88, %rd88, 4;
	add.s32 	%r124, %r124, 1;
	setp.ne.s32 	%p37, %r124, 0;
	@%p37 bra 	$L__BB4_52;
$L__BB4_53:
	ret;

}


// ===== COMPILED SASS (sm_100) =====

	.target	sm_100

	.elftype	@"ET_EXEC"


//--------------------- .note.nv.tkinfo           --------------------------
	.section	.note.nv.tkinfo,"",@"SHT_NOTE"
	.sectionflags	@"SHF_NOTE_NV_TKINFO"
	.tkinfo
        /*0018*/ 	.word	0x00000002
        /*0030*/ 	.string	""
        /*0030*/ 	.string	"ptxas"
        /*0030*/ 	.string	"Cuda compilation tools, release 13.0, V13.0.88"
        /*0030*/ 	.string	"Build cuda_13.0.r13.0/compiler.36424714_0"
        /*0030*/ 	.string	"-arch sm_100 -m 64 "



//--------------------- .note.nv.cuinfo           --------------------------
	.section	.note.nv.cuinfo,"",@"SHT_NOTE"
	.sectionflags	@"SHF_NOTE_NV_CUINFO"
        /*0018*/ 	.short	0x0002
        /*001a*/ 	.short	0x0064
        /*001c*/ 	.short	0x0082
	.zero		2


//--------------------- .nv.info                  --------------------------
	.section	.nv.info,"",@"SHT_CUDA_INFO"
	.align	4


	//----- nvinfo : EIATTR_REGCOUNT
	.align		4
        /*0000*/ 	.byte	0x04, 0x2f
        /*0002*/ 	.short	(.L_1 - .L_0)
	.align		4
.L_0:
        /*0004*/ 	.word	index@(_ZN8pygpukit3moe28topk_with_indices_f32_kernelEPKfPfPiiii)
        /*0008*/ 	.word	0x0000001c


	//----- nvinfo : EIATTR_FRAME_SIZE
	.align		4
.L_1:
        /*000c*/ 	.byte	0x04, 0x11
        /*000e*/ 	.short	(.L_3 - .L_2)
	.align		4
.L_2:
        /*0010*/ 	.word	index@(_ZN8pygpukit3moe28topk_with_indices_f32_kernelEPKfPfPiiii)
        /*0014*/ 	.word	0x00000200


	//----- nvinfo : EIATTR_REGCOUNT
	.align		4
.L_3:
        /*0018*/ 	.byte	0x04, 0x2f
        /*001a*/ 	.short	(.L_5 - .L_4)
	.align		4
.L_4:
        /*001c*/ 	.word	index@(_ZN8pygpukit3moe29topk_with_indices_bf16_kernelEPK13__nv_bfloat16PS1_Piiii)
        /*0020*/ 	.word	0x0000001c


	//----- nvinfo : EIATTR_FRAME_SIZE
	.align		4
.L_5:
        /*0024*/ 	.byte	0x04, 0x11
        /*0026*/ 	.short	(.L_7 - .L_6)
	.align		4
.L_6:
        /*0028*/ 	.word	index@(_ZN8pygpukit3moe29topk_with_indices_bf16_kernelEPK13__nv_bfloat16PS1_Piiii)
        /*002c*/ 	.word	0x00000200


	//----- nvinfo : EIATTR_REGCOUNT
	.align		4
.L_7:
        /*0030*/ 	.byte	0x04, 0x2f
        /*0032*/ 	.short	(.L_9 - .L_8)
	.align		4
.L_8:
        /*0034*/ 	.word	index@(_ZN8pygpukit3moe28topk_with_indices_f16_kernelEPK6__halfPS1_Piiii)
        /*0038*/ 	.word	0x0000001c


	//----- nvinfo : EIATTR_FRAME_SIZE
	.align		4
.L_9:
        /*003c*/ 	.byte	0x04, 0x11
        /*003e*/ 	.short	(.L_11 - .L_10)
	.align		4
.L_10:
        /*0040*/ 	.word	index@(_ZN8pygpukit3moe28topk_with_indices_f16_kernelEPK6__halfPS1_Piiii)
        /*0044*/ 	.word	0x00000200


	//----- nvinfo : EIATTR_REGCOUNT
	.align		4
.L_11:
        /*0048*/ 	.byte	0x04, 0x2f
        /*004a*/ 	.short	(.L_13 - .L_12)
	.align		4
.L_12:
        /*004c*/ 	.word	index@(_ZN8pygpukit3moe23softmax_topk_f32_kernelEPfii)
        /*0050*/ 	.word	0x00000020


	//----- nvinfo : EIATTR_FRAME_SIZE
	.align		4
.L_13:
        /*0054*/ 	.byte	0x04, 0x11
        /*0056*/ 	.short	(.L_15 - .L_14)
	.align		4
.L_14:
        /*0058*/ 	.word	index@($__internal_1_$__cuda_sm20_rcp_rn_f32_slowpath)
        /*005c*/ 	.word	0x00000000


	//----- nvinfo : EIATTR_FRAME_SIZE
	.align		4
.L_15:
        /*0060*/ 	.byte	0x04, 0x11
        /*0062*/ 	.short	(.L_17 - .L_16)
	.align		4
.L_16:
        /*0064*/ 	.word	index@(_ZN8pygpukit3moe23softmax_topk_f32_kernelEPfii)
        /*0068*/ 	.word	0x00000000


	//----- nvinfo : EIATTR_REGCOUNT
	.align		4
.L_17:
        /*006c*/ 	.byte	0x04, 0x2f
        /*006e*/ 	.short	(.L_19 - .L_18)
	.align		4
.L_18:
        /*0070*/ 	.word	index@(_ZN8pygpukit3moe24softmax_topk_bf16_kernelEP13__nv_bfloat16ii)
        /*0074*/ 	.word	0x00000020


	//----- nvinfo : EIATTR_FRAME_SIZE
	.align		4
.L_19:
        /*0078*/ 	.byte	0x04, 0x11
        /*007a*/ 	.short	(.L_21 - .L_20)
	.align		4
.L_20:
        /*007c*/ 	.word	index@($__internal_0_$__cuda_sm20_rcp_rn_f32_slowpath)
        /*0080*/ 	.word	0x00000000


	//----- nvinfo : EIATTR_FRAME_SIZE
	.align		4
.L_21:
        /*0084*/ 	.byte	0x04, 0x11
        /*0086*/ 	.short	(.L_23 - .L_22)
	.align		4
.L_22:
        /*0088*/ 	.word	index@(_ZN8pygpukit3moe24softmax_topk_bf16_kernelEP13__nv_bfloat16ii)
        /*008c*/ 	.word	0x00000000


	//----- nvinfo : EIATTR_MIN_STACK_SIZE
	.align		4
.L_23:
        /*0090*/ 	.byte	0x04, 0x12
        /*0092*/ 	.short	(.L_25 - .L_24)
	.align		4
.L_24:
        /*0094*/ 	.word	index@(_ZN8pygpukit3moe24softmax_topk_bf16_kernelEP13__nv_bfloat16ii)
        /*0098*/ 	.word	0x00000000


	//----- nvinfo : EIATTR_MIN_STACK_SIZE
	.align		4
.L_25:
        /*009c*/ 	.byte	0x04, 0x12
        /*009e*/ 	.short	(.L_27 - .L_26)
	.align		4
.L_26:
        /*00a0*/ 	.word	index@(_ZN8pygpukit3moe23softmax_topk_f32_kernelEPfii)
        /*00a4*/ 	.word	0x00000000


	//----- nvinfo : EIATTR_MIN_STACK_SIZE
	.align		4
.L_27:
        /*00a8*/ 	.byte	0x04, 0x12
        /*00aa*/ 	.short	(.L_29 - .L_28)
	.align		4
.L_28:
        /*00ac*/ 	.word	index@(_ZN8pygpukit3moe28topk_with_indices_f16_kernelEPK6__halfPS1_Piiii)
        /*00b0*/ 	.word	0x00000200


	//----- nvinfo : EIATTR_MIN_STACK_SIZE
	.align		4
.L_29:
        /*00b4*/ 	.byte	0x04, 0x12
        /*00b6*/ 	.short	(.L_31 - .L_30)
	.align		4
.L_30:
        /*00b8*/ 	.word	index@(_ZN8pygpukit3moe29topk_with_indices_bf16_kernelEPK13__nv_bfloat16PS1_Piiii)
        /*00bc*/ 	.word	0x00000200


	//----- nvinfo : EIATTR_MIN_STACK_SIZE
	.align		4
.L_31:
        /*00c0*/ 	.byte	0x04, 0x12
        /*00c2*/ 	.short	(.L_33 - .L_32)
	.align		4
.L_32:
        /*00c4*/ 	.word	index@(_ZN8pygpukit3moe28topk_with_indices_f32_kernelEPKfPfPiiii)
        /*00c8*/ 	.word	0x00000200
.L_33:


//--------------------- .nv.compat                --------------------------
	.section	.nv.compat,"",@"SHT_CUDA_COMPAT_INFO"
	.align	4
        /*0000*/ 	.byte	0x02, 0x09, 0x00, 0x00, 0x02, 0x02, 0x01, 0x00, 0x02, 0x05, 0x05, 0x00, 0x03, 0x07, 0x01, 0x01
        /*0010*/ 	.byte	0x02, 0x03, 0x00, 0x00, 0x02, 0x06, 0x01, 0x00, 0x04, 0x0b, 0x08, 0x00, 0x09, 0x00, 0x00, 0x00
        /*0020*/ 	.byte	0x00, 0x00, 0x00, 0x00


//--------------------- .nv.info._ZN8pygpukit3moe24softmax_topk_bf16_kernelEP13__nv_bfloat16ii --------------------------
	.section	.nv.info._ZN8pygpukit3moe24softmax_topk_bf16_kernelEP13__nv_bfloat16ii,"",@"SHT_CUDA_INFO"
	.sectionflags	@""
	.align	4


	//----- nvinfo : EIATTR_CUDA_API_VERSION
	.align		4
        /*0000*/ 	.byte	0x04, 0x37
        /*0002*/ 	.short	(.L_35 - .L_34)
.L_34:
        /*0004*/ 	.word	0x00000082


	//----- nvinfo : EIATTR_KPARAM_INFO
	.align		4
.L_35:
        /*0008*/ 	.byte	0x04, 0x17
        /*000a*/ 	.short	(.L_37 - .L_36)
.L_36:
        /*000c*/ 	.word	0x00000000
        /*0010*/ 	.short	0x0002
        /*0012*/ 	.short	0x000c
        /*0014*/ 	.byte	0x00, 0xf0, 0x11, 0x00


	//----- nvinfo : EIATTR_KPARAM_INFO
	.align		4
.L_37:
        /*0018*/ 	.byte	0x04, 0x17
        /*001a*/ 	.short	(.L_39 - .L_38)
.L_38:
        /*001c*/ 	.word	0x00000000
        /*0020*/ 	.short	0x0001
        /*0022*/ 	.short	0x0008
        /*0024*/ 	.byte	0x00, 0xf0, 0x11, 0x00


	//----- nvinfo : EIATTR_KPARAM_INFO
	.align		4
.L_39:
        /*0028*/ 	.byte	0x04, 0x17
        /*002a*/ 	.short	(.L_41 - .L_40)
.L_40:
        /*002c*/ 	.word	0x00000000
        /*0030*/ 	.short	0x0000
        /*0032*/ 	.short	0x0000
        /*0034*/ 	.byte	0x00, 0xf5, 0x21, 0x00


	//----- nvinfo : EIATTR_SPARSE_MMA_MASK
	.align		4
.L_41:
        /*0038*/ 	.byte	0x03, 0x50
        /*003a*/ 	.short	0x0000


	//----- nvinfo : EIATTR_MAXREG_COUNT
	.align		4
        /*003c*/ 	.byte	0x03, 0x1b
        /*003e*/ 	.short	0x00ff


	//----- nvinfo : EIATTR_MERCURY_ISA_VERSION
	.align		4
        /*0040*/ 	.byte	0x03, 0x5f
        /*0042*/ 	.short	0x0101


	//----- nvinfo : EIATTR_VRC_CTA_INIT_COUNT
	.align		4
        /*0044*/ 	.byte	0x02, 0x4a
	.zero		1
	.zero		1


	//----- nvinfo : EIATTR_EXIT_INSTR_OFFSETS
	.align		4
        /*0048*/ 	.byte	0x04, 0x1c
        /*004a*/ 	.short	(.L_43 - .L_42)


	//   ....[0]....
.L_42:
        /*004c*/ 	.word	0x00000070


	//   ....[1]....
        /*0050*/ 	.word	0x00002f50


	//   ....[2]....
        /*0054*/ 	.word	0x00003690


	//   ....[3]....
        /*0058*/ 	.word	0x00003a00


	//   ....[4]....
        /*005c*/ 	.word	0x00003be0


	//   ....[5]....
        /*0060*/ 	.word	0x00003e00


	//----- nvinfo : EIATTR_CRS_STACK_SIZE
	.align		4
.L_43:
        /*0064*/ 	.byte	0x04, 0x1e
        /*0066*/ 	.short	(.L_45 - .L_44)
.L_44:
        /*0068*/ 	.word	0x00000000


	//----- nvinfo : EIATTR_CBANK_PARAM_SIZE
	.align		4
.L_45:
        /*006c*/ 	.byte	0x03, 0x19
        /*006e*/ 	.short	0x0010


	//----- nvinfo : EIATTR_PARAM_CBANK
	.align		4
        /*0070*/ 	.byte	0x04, 0x0a
        /*0072*/ 	.short	(.L_47 - .L_46)
	.align		4
.L_46:
        /*0074*/ 	.word	index@(.nv.constant0._ZN8pygpukit3moe24softmax_topk_bf16_kernelEP13__nv_bfloat16ii)
        /*0078*/ 	.short	0x0380
        /*007a*/ 	.short	0x0010


	//----- nvinfo : EIATTR_SW_WAR
	.align		4
.L_47:
        /*007c*/ 	.byte	0x04, 0x36
        /*007e*/ 	.short	(.L_49 - .L_48)
.L_48:
        /*0080*/ 	.word	0x00000008
.L_49:


//--------------------- .nv.info._ZN8pygpukit3moe23softmax_topk_f32_kernelEPfii --------------------------
	.section	.nv.info._ZN8pygpukit3moe23softmax_topk_f32_kernelEPfii,"",@"SHT_CUDA_INFO"
	.sectionflags	@""
	.align	4


	//----- nvinfo : EIATTR_CUDA_API_VERSION
	.align		4
        /*0000*/ 	.byte	0x04, 0x37
        /*0002*/ 	.short	(.L_51 - .L_50)
.L_50:
        /*0004*/ 	.word	0x00000082


	//----- nvinfo : EIATTR_KPARAM_INFO
	.align		4
.L_51:
        /*0008*/ 	.byte	0x04, 0x17
        /*000a*/ 	.short	(.L_53 - .L_52)
.L_52:
        /*000c*/ 	.word	0x00000000
        /*0010*/ 	.short	0x0002
        /*0012*/ 	.short	0x000c
        /*0014*/ 	.byte	0x00, 0xf0, 0x11, 0x00


	//----- nvinfo : EIATTR_KPARAM_INFO
	.align		4
.L_53:
        /*0018*/ 	.byte	0x04, 0x17
        /*001a*/ 	.short	(.L_55 - .L_54)
.L_54:
        /*001c*/ 	.word	0x00000000
        /*0020*/ 	.short	0x0001
        /*0022*/ 	.short	0x0008
        /*0024*/ 	.byte	0x00, 0xf0, 0x11, 0x00


	//----- nvinfo : EIATTR_KPARAM_INFO
	.align		4
.L_55:
        /*0028*/ 	.byte	0x04, 0x17
        /*002a*/ 	.short	(.L_57 - .L_56)
.L_56:
        /*002c*/ 	.word	0x00000000
        /*0030*/ 	.short	0x0000
        /*0032*/ 	.short	0x0000
        /*0034*/ 	.byte	0x00, 0xf5, 0x21, 0x00


	//----- nvinfo : EIATTR_SPARSE_MMA_MASK
	.align		4
.L_57:
        /*0038*/ 	.byte	0x03, 0x50
        /*003a*/ 	.short	0x0000


	//----- nvinfo : EIATTR_MAXREG_COUNT
	.align		4
        /*003c*/ 	.byte	0x03, 0x1b
        /*003e*/ 	.short	0x00ff


	//----- nvinfo : EIATTR_MERCURY_ISA_VERSION
	.align		4
        /*0040*/ 	.byte	0x03, 0x5f
        /*0042*/ 	.short	0x0101


	//----- nvinfo : EIATTR_VRC_CTA_INIT_COUNT
	.align		4
        /*0044*/ 	.byte	0x02, 0x4a
	.zero		1
	.zero		1


	//----- nvinfo : EIATTR_EXIT_INSTR_OFFSETS
	.align		4
        /*0048*/ 	.byte	0x04, 0x1c
        /*004a*/ 	.short	(.L_59 - .L_58)


	//   ....[0]....
.L_58:
        /*004c*/ 	.word	0x00000070


	//   ....[1]....
        /*0050*/ 	.word	0x000015d0


	//   ....[2]....
        /*0054*/ 	.word	0x00001a00


	//   ....[3]....
        /*0058*/ 	.word	0x00001bf0


	//   ....[4]....
        /*005c*/ 	.word	0x00001d20


	//   ....[5]....
        /*0060*/ 	.word	0x00001e20


	//----- nvinfo : EIATTR_CRS_STACK_SIZE
	.align		4
.L_59:
        /*0064*/ 	.byte	0x04, 0x1e
        /*0066*/ 	.short	(.L_61 - .L_60)
.L_60:
        /*0068*/ 	.word	0x00000000


	//----- nvinfo : EIATTR_CBANK_PARAM_SIZE
	.align		4
.L_61:
        /*006c*/ 	.byte	0x03, 0x19
        /*006e*/ 	.short	0x0010


	//----- nvinfo : EIATTR_PARAM_CBANK
	.align		4
        /*0070*/ 	.byte	0x04, 0x0a
        /*0072*/ 	.short	(.L_63 - .L_62)
	.align		4
.L_62:
        /*0074*/ 	.word	index@(.nv.constant0._ZN8pygpukit3moe23softmax_topk_f32_kernelEPfii)
        /*0078*/ 	.short	0x0380
        /*007a*/ 	.short	0x0010


	//----- nvinfo : EIATTR_SW_WAR
	.align		4
.L_63:
        /*007c*/ 	.byte	0x04, 0x36
        /*007e*/ 	.short	(.L_65 - .L_64)
.L_64:
        /*0080*/ 	.word	0x00000008
.L_65:


//--------------------- .nv.info._ZN8pygpukit3moe28topk_with_indices_f16_kernelEPK6__halfPS1_Piiii --------------------------
	.section	.nv.info._ZN8pygpukit3moe28topk_with_indices_f16_kernelEPK6__halfPS1_Piiii,"",@"SHT_CUDA_INFO"
	.sectionflags	@""
	.align	4


	//----- nvinfo : EIATTR_CUDA_API_VERSION
	.align		4
        /*0000*/ 	.byte	0x04, 0x37
        /*0002*/ 	.short	(.L_67 - .L_66)
.L_66:
        /*0004*/ 	.word	0x00000082


	//----- nvinfo : EIATTR_KPARAM_INFO
	.align		4
.L_67:
        /*0008*/ 	.byte	0x04, 0x17
        /*000a*/ 	.short	(.L_69 - .L_68)
.L_68:
        /*000c*/ 	.word	0x00000000
        /*0010*/ 	.short	0x0005
        /*0012*/ 	.short	0x0020
        /*0014*/ 	.byte	0x00, 0xf0, 0x11, 0x00


	//----- nvinfo : EIATTR_KPARAM_INFO
	.align		4
.L_69:
        /*0018*/ 	.byte	0x04, 0x17
        /*001a*/ 	.short	(.L_71 - .L_70)
.L_70:
        /*001c*/ 	.word	0x00000000
        /*0020*/ 	.short	0x0004
        /*0022*/ 	.short	0x001c
        /*0024*/ 	.byte	0x00, 0xf0, 0x11, 0x00


	//----- nvinfo : EIATTR_KPARAM_INFO
	.align		4
.L_71:
        /*0028*/ 	.byte	0x04, 0x17
        /*002a*/ 	.short	(.L_73 - .L_72)
.L_72:
        /*002c*/ 	.word	0x00000000
        /*0030*/ 	.short	0x0003
        /*0032*/ 	.short	0x0018
        /*0034*/ 	.byte	0x00, 0xf0, 0x11, 0x00


	//----- nvinfo : EIATTR_KPARAM_INFO
	.align		4
.L_73:
        /*0038*/ 	.byte	0x04, 0x17
        /*003a*/ 	.short	(.L_75 - .L_74)
.L_74:
        /*003c*/ 	.word	0x00000000
        /*0040*/ 	.short	0x0002
        /*0042*/ 	.short	0x0010
        /*0044*/ 	.byte	0x00, 0xf5, 0x21, 0x00


	//----- nvinfo : EIATTR_KPARAM_INFO
	.align		4
.L_75:
        /*0048*/ 	.byte	0x04, 0x17
        /*004a*/ 	.short	(.L_77 - .L_76)
.L_76:
        /*004c*/ 	.word	0x00000000
        /*0050*/ 	.short	0x0001
        /*0052*/ 	.short	0x0008
        /*0054*/ 	.byte	0x00, 0xf5, 0x21, 0x00


	//----- nvinfo : EIATTR_KPARAM_INFO
	.align		4
.L_77:
        /*0058*/ 	.byte	0x04, 0x17
        /*005a*/ 	.short	(.L_79 - .L_78)
.L_78:
        /*005c*/ 	.word	0x00000000
        /*0060*/ 	.short	0x0000
        /*0062*/ 	.short	0x0000
        /*0064*/ 	.byte	0x00, 0xf5, 0x21, 0x00


	//----- nvinfo : EIATTR_SPARSE_MMA_MASK
	.align		4
.L_79:
        /*0068*/ 	.byte	0x03, 0x50
        /*006a*/ 	.short	0x0000


	//----- nvinfo : EIATTR_MAXREG_COUNT
	.align		4
        /*006c*/ 	.byte	0x03, 0x1b
        /*006e*/ 	.short	0x00ff


	//----- nvinfo : EIATTR_MERCURY_ISA_VERSION
	.align		4
        /*0070*/ 	.byte	0x03, 0x5f
        /*0072*/ 	.short	0x0101


	//----- nvinfo : EIATTR_VRC_CTA_INIT_COUNT
	.align		4
        /*0074*/ 	.byte	0x02, 0x4a
	.zero		1
	.zero		1


	//----- nvinfo : EIATTR_EXIT_INSTR_OFFSETS
	.align		4
        /*0078*/ 	.byte	0x04, 0x1c
        /*007a*/ 	.short	(.L_81 - .L_80)


	//   ....[0]....
.L_80:
        /*007c*/ 	.word	0x00000080


	//   ....[1]....
        /*0080*/ 	.word	0x00000930


	//   ....[2]....
        /*0084*/ 	.word	0x00001350


	//   ....[3]....
        /*0088*/ 	.word	0x000015b0


	//   ....[4]....
        /*008c*/ 	.word	0x00001730


	//   ....[5]....
        /*0090*/ 	.word	0x00001870


	//   ....[6]....
        /*0094*/ 	.word	0x00001940


	//----- nvinfo : EIATTR_CBANK_PARAM_SIZE
	.align		4
.L_81:
        /*0098*/ 	.byte	0x03, 0x19
        /*009a*/ 	.short	0x0024


	//----- nvinfo : EIATTR_PARAM_CBANK
	.align		4
        /*009c*/ 	.byte	0x04, 0x0a
        /*009e*/ 	.short	(.L_83 - .L_82)
	.align		4
.L_82:
        /*00a0*/ 	.word	index@(.nv.constant0._ZN8pygpukit3moe28topk_with_indices_f16_kernelEPK6__halfPS1_Piiii)
        /*00a4*/ 	.short	0x0380
        /*00a6*/ 	.short	0x0024


	//----- nvinfo : EIATTR_SW_WAR
	.align		4
.L_83:
        /*00a8*/ 	.byte	0x04, 0x36
        /*00aa*/ 	.short	(.L_85 - .L_84)
.L_84:
        /*00ac*/ 	.word	0x00000008
.L_85:


//--------------------- .nv.info._ZN8pygpukit3moe29topk_with_indices_bf16_kernelEPK13__nv_bfloat16PS1_Piiii --------------------------
	.section	.nv.info._ZN8pygpukit3moe29topk_with_indices_bf16_kernelEPK13__nv_bfloat16PS1_Piiii,"",@"SHT_CUDA_INFO"
	.sectionflags	@""
	.align	4


	//----- nvinfo : EIATTR_CUDA_API_VERSION
	.align		4
        /*0000*/ 	.byte	0x04, 0x37
        /*0002*/ 	.short	(.L_87 - .L_86)
.L_86:
        /*0004*/ 	.word	0x00000082


	//----- nvinfo : EIATTR_KPARAM_INFO
	.align		4
.L_87:
        /*0008*/ 	.byte	0x04, 0x17
        /*000a*/ 	.short	(.L_89 - .L_88)
.L_88:
        /*000c*/ 	.word	0x00000000
        /*0010*/ 	.short	0x0005
        /*0012*/ 	.short	0x0020
        /*0014*/ 	.byte	0x00, 0xf0, 0x11, 0x00


	//----- nvinfo : EIATTR_KPARAM_INFO
	.align		4
.L_89:
        /*0018*/ 	.byte	0x04, 0x17
        /*001a*/ 	.short	(.L_91 - .L_90)
.L_90:
        /*001c*/ 	.word	0x00000000
        /*0020*/ 	.short	0x0004
        /*0022*/ 	.short	0x001c
        /*0024*/ 	.byte	0x00, 0xf0, 0x11, 0x00


	//----- nvinfo : EIATTR_KPARAM_INFO
	.align		4
.L_91:
        /*0028*/ 	.byte	0x04, 0x17
        /*002a*/ 	.short	(.L_93 - .L_92)
.L_92:
        /*002c*/ 	.word	0x00000000
        /*0030*/ 	.short	0x0003
        /*0032*/ 	.short	0x0018
        /*0034*/ 	.byte	0x00, 0xf0, 0x11, 0x00


	//----- nvinfo : EIATTR_KPARAM_INFO
	.align		4
.L_93:
        /*0038*/ 	.byte	0x04, 0x17
        /*003a*/ 	.short	(.L_95 - .L_94)
.L_94:
        /*003c*/ 	.word	0x00000000
        /*0040*/ 	.short	0x0002
        /*0042*/ 	.short	0x0010
        /*0044*/ 	.byte	0x00, 0xf5, 0x21, 0x00


	//----- nvinfo : EIATTR_KPARAM_INFO
	.align		4
.L_95:
        /*0048*/ 	.byte	0x04, 0x17
        /*004a*/ 	.short	(.L_97 - .L_96)
.L_96:
        /*004c*/ 	.word	0x00000000
        /*0050*/ 	.short	0x0001
        /*0052*/ 	.short	0x0008
        /*0054*/ 	.byte	0x00, 0xf5, 0x21, 0x00


	//----- nvinfo : EIATTR_KPARAM_INFO
	.align		4
.L_97:
        /*0058*/ 	.byte	0x04, 0x17
        /*005a*/ 	.short	(.L_99 - .L_98)
.L_98:
        /*005c*/ 	.word	0x00000000
        /*0060*/ 	.short	0x0000
        /*0062*/ 	.short	0x0000
        /*0064*/ 	.byte	0x00, 0xf5, 0x21, 0x00


	//----- nvinfo : EIATTR_SPARSE_MMA_MASK
	.align		4
.L_99:
        /*0068*/ 	.byte	0x03, 0x50
        /*006a*/ 	.short	0x0000


	//----- nvinfo : EIATTR_MAXREG_COUNT
	.align		4
        /*006c*/ 	.byte	0x03, 0x1b
        /*006e*/ 	.short	0x00ff


	//----- nvinfo : EIATTR_MERCURY_ISA_VERSION
	.align		4
        /*0070*/ 	.byte	0x03, 0x5f
        /*0072*/ 	.short	0x0101


	//----- nvinfo : EIATTR_VRC_CTA_INIT_COUNT
	.align		4
        /*0074*/ 	.byte	0x02, 0x4a
	.zero		1
	.zero		1


	//----- nvinfo : EIATTR_EXIT_INSTR_OFFSETS
	.align		4
        /*0078*/ 	.byte	0x04, 0x1c
        /*007a*/ 	.short	(.L_101 - .L_100)


	//   ....[0]....
.L_100:
        /*007c*/ 	.word	0x00000080


	//   ....[1]....
        /*0080*/ 	.word	0x00000930


	//   ....[2]....
        /*0084*/ 	.word	0x00001350


	//   ....[3]....
        /*0088*/ 	.word	0x000015b0


	//   ....[4]....
        /*008c*/ 	.word	0x00001730


	//   ....[5]....
        /*0090*/ 	.word	0x00001870


	//   ....[6]....
        /*0094*/ 	.word	0x00001940


	//----- nvinfo : EIATTR_CBANK_PARAM_SIZE
	.align		4
.L_101:
        /*0098*/ 	.byte	0x03, 0x19
        /*009a*/ 	.short	0x0024


	//----- nvinfo : EIATTR_PARAM_CBANK
	.align		4
        /*009c*/ 	.byte	0x04, 0x0a
        /*009e*/ 	.short	(.L_103 - .L_102)
	.align		4
.L_102:
        /*00a0*/ 	.word	index@(.nv.constant0._ZN8pygpukit3moe29topk_with_indices_bf16_kernelEPK13__nv_bfloat16PS1_Piiii)
        /*00a4*/ 	.short	0x0380
        /*00a6*/ 	.short	0x0024


	//----- nvinfo : EIATTR_SW_WAR
	.align		4
.L_103:
        /*00a8*/ 	.byte	0x04, 0x36
        /*00aa*/ 	.short	(.L_105 - .L_104)
.L_104:
        /*00ac*/ 	.word	0x00000008
.L_105:


//--------------------- .nv.info._ZN8pygpukit3moe28topk_with_indices_f32_kernelEPKfPfPiiii --------------------------
	.section	.nv.info._ZN8pygpukit3moe28topk_with_indices_f32_kernelEPKfPfPiiii,"",@"SHT_CUDA_INFO"
	.sectionflags	@""
	.align	4


	//----- nvinfo : EIATTR_CUDA_API_VERSION
	.align		4
        /*0000*/ 	.byte	0x04, 0x37
        /*0002*/ 	.short	(.L_107 - .L_106)
.L_106:
        /*0004*/ 	.word	0x00000082


	//----- nvinfo : EIATTR_KPARAM_INFO
	.align		4
.L_107:
        /*0008*/ 	.byte	0x04, 0x17
        /*000a*/ 	.short	(.L_109 - .L_108)
.L_108:
        /*000c*/ 	.word	0x00000000
        /*0010*/ 	.short	0x0005
        /*0012*/ 	.short	0x0020
        /*0014*/ 	.byte	0x00, 0xf0, 0x11, 0x00


	//----- nvinfo : EIATTR_KPARAM_INFO
	.align		4
.L_109:
        /*0018*/ 	.byte	0x04, 0x17
        /*001a*/ 	.short	(.L_111 - .L_110)
.L_110:
        /*001c*/ 	.word	0x00000000
        /*0020*/ 	.short	0x0004
        /*0022*/ 	.short	0x001c
        /*0024*/ 	.byte	0x00, 0xf0, 0x11, 0x00


	//----- nvinfo : EIATTR_KPARAM_INFO
	.align		4
.L_111:
        /*0028*/ 	.byte	0x04, 0x17
        /*002a*/ 	.short	(.L_113 - .L_112)
.L_112:
        /*002c*/ 	.word	0x00000000
        /*0030*/ 	.short	0x0003
        /*0032*/ 	.short	0x0018
        /*0034*/ 	.byte	0x00, 0xf0, 0x11, 0x00


	//----- nvinfo : EIATTR_KPARAM_INFO
	.align		4
.L_113:
        /*0038*/ 	.byte	0x04, 0x17
        /*003a*/ 	.short	(.L_115 - .L_114)
.L_114:
        /*003c*/ 	.word	0x00000000
        /*0040*/ 	.short	0x0002
        /*0042*/ 	.short	0x0010
        /*0044*/ 	.byte	0x00, 0xf5, 0x21, 0x00


	//----- nvinfo : EIATTR_KPARAM_INFO
	.align		4
.L_115:
        /*0048*/ 	.byte	0x04, 0x17
        /*004a*/ 	.short	(.L_117 - .L_116)
.L_116:
        /*004c*/ 	.word	0x00000000
        /*0050*/ 	.short	0x0001
        /*0052*/ 	.short	0x0008
        /*0054*/ 	.byte	0x00, 0xf5, 0x21, 0x00


	//----- nvinfo : EIATTR_KPARAM_INFO
	.align		4
.L_117:
        /*0058*/ 	.byte	0x04, 0x17
        /*005a*/ 	.short	(.L_119 - .L_118)
.L_118:
        /*005c*/ 	.word	0x00000000
        /*0060*/ 	.short	0x0000
        /*0062*/ 	.short	0x0000
        /*0064*/ 	.byte	0x00, 0xf5, 0x21, 0x00


	//----- nvinfo : EIATTR_SPARSE_MMA_MASK
	.align		4
.L_119:
        /*0068*/ 	.byte	0x03, 0x50
        /*006a*/ 	.short	0x0000


	//----- nvinfo : EIATTR_MAXREG_COUNT
	.align		4
        /*006c*/ 	.byte	0x03, 0x1b
        /*006e*/ 	.short	0x00ff


	//----- nvinfo : EIATTR_MERCURY_ISA_VERSION
	.align		4
        /*0070*/ 	.byte	0x03, 0x5f
        /*0072*/ 	.short	0x0101


	//----- nvinfo : EIATTR_VRC_CTA_INIT_COUNT
	.align		4
        /*0074*/ 	.byte	0x02, 0x4a
	.zero		1
	.zero		1


	//----- nvinfo : EIATTR_EXIT_INSTR_OFFSETS
	.align		4
        /*0078*/ 	.byte	0x04, 0x1c
        /*007a*/ 	.short	(.L_121 - .L_120)


	//   ....[0]....
.L_120:
        /*007c*/ 	.word	0x00000080


	//   ....[1]....
        /*0080*/ 	.word	0x00000780


	//   ....[2]....
        /*0084*/ 	.word	0x00000e10


	//   ....[3]....
        /*0088*/ 	.word	0x00001080


	//   ....[4]....
        /*008c*/ 	.word	0x00001210


	//   ....[5]....
        /*0090*/ 	.word	0x00001360


	//   ....[6]....
        /*0094*/ 	.word	0x00001440


	//----- nvinfo : EIATTR_CBANK_PARAM_SIZE
	.align		4
.L_121:
        /*0098*/ 	.byte	0x03, 0x19
        /*009a*/ 	.short	0x0024


	//----- nvinfo : EIATTR_PARAM_CBANK
	.align		4
        /*009c*/ 	.byte	0x04, 0x0a
        /*009e*/ 	.short	(.L_123 - .L_122)
	.align		4
.L_122:
        /*00a0*/ 	.word	index@(.nv.constant0._ZN8pygpukit3moe28topk_with_indices_f32_kernelEPKfPfPiiii)
        /*00a4*/ 	.short	0x0380
        /*00a6*/ 	.short	0x0024


	//----- nvinfo : EIATTR_SW_WAR
	.align		4
.L_123:
        /*00a8*/ 	.byte	0x04, 0x36
        /*00aa*/ 	.short	(.L_125 - .L_124)
.L_124:
        /*00ac*/ 	.word	0x00000008
.L_125:


//--------------------- .nv.callgraph             --------------------------
	.section	.nv.callgraph,"",@"SHT_CUDA_CALLGRAPH"
	.align	4
	.sectionentsize	8
	.align		4
        /*0000*/ 	.word	0x00000000
	.align		4
        /*0004*/ 	.word	0xffffffff
	.align		4
        /*0008*/ 	.word	0x00000000
	.align		4
        /*000c*/ 	.word	0xfffffffe
	.align		4
        /*0010*/ 	.word	0x00000000
	.align		4
        /*0014*/ 	.word	0xfffffffd
	.align		4
        /*0018*/ 	.word	0x00000000
	.align		4
        /*001c*/ 	.word	0xfffffffc


//--------------------- .text._ZN8pygpukit3moe24softmax_topk_bf16_kernelEP13__nv_bfloat16ii --------------------------
	.section	.text._ZN8pygpukit3moe24softmax_topk_bf16_kernelEP13__nv_bfloat16ii,"ax",@progbits
	.align	128
        .global         _ZN8pygpukit3moe24softmax_topk_bf16_kernelEP13__nv_bfloat16ii
        .type           _ZN8pygpukit3moe24softmax_topk_bf16_kernelEP13__nv_bfloat16ii,@function
        .size           _ZN8pygpukit3moe24softmax_topk_bf16_kernelEP13__nv_bfloat16ii,(.L_x_106 - _ZN8pygpukit3moe24softmax_topk_bf16_kernelEP13__nv_bfloat16ii)
        .other          _ZN8pygpukit3moe24softmax_topk_bf16_kernelEP13__nv_bfloat16ii,@"STO_CUDA_ENTRY STV_DEFAULT"
_ZN8pygpukit3moe24softmax_topk_bf16_kernelEP13__nv_bfloat16ii:
.text._ZN8pygpukit3moe24softmax_topk_bf16_kernelEP13__nv_bfloat16ii:
[----:B------:R-:W-:Y:S01]  /*0000*/  LDC R1, c[0x0][0x37c] ;  /* 0x0000df00ff017b82 */ /* 0x000fe20000000800 */
[----:B------:R-:W0:Y:S07]  /*0010*/  S2R R3, SR_TID.X ;  /* 0x0000000000037919 */ /* 0x000e2e0000002100 */
[----:B------:R-:W0:Y:S01]  /*0020*/  S2UR UR4, SR_CTAID.X ;  /* 0x00000000000479c3 */ /* 0x000e220000002500 */
[----:B------:R-:W1:Y:S07]  /*0030*/  LDCU UR5, c[0x0][0x388] ;  /* 0x00007100ff0577ac */ /* 0x000e6e0008000800 */
[----:B------:R-:W0:Y:S02]  /*0040*/  LDC R0, c[0x0][0x360] ;  /* 0x0000d800ff007b82 */ /* 0x000e240000000800 */
[----:B0-----:R-:W-:-:S05]  /*0050*/  IMAD R0, R0, UR4, R3 ;  /* 0x0000000400007c24 */ /* 0x001fca000f8e0203 */
[----:B-1----:R-:W-:-:S13]  /*0060*/  ISETP.GE.AND P0, PT, R0, UR5, PT ;  /* 0x0000000500007c0c */ /* 0x002fda000bf06270 */
[----:B------:R-:W-:Y:S05]  /*0070*/  @P0 EXIT ;  /* 0x000000000000094d */ /* 0x000fea0003800000 */
[----:B------:R-:W0:Y:S01]  /*0080*/  LDCU UR5, c[0x0][0x38c] ;  /* 0x00007180ff0577ac */ /* 0x000e220008000800 */
[----:B------:R-:W1:Y:S01]  /*0090*/  LDCU.64 UR10, c[0x0][0x380] ;  /* 0x00007000ff0a77ac */ /* 0x000e620008000a00 */
[----:B------:R-:W2:Y:S01]  /*00a0*/  LDCU.64 UR8, c[0x0][0x358] ;  /* 0x00006b00ff0877ac */ /* 0x000ea20008000a00 */
[----:B0-----:R-:W-:Y:S01]  /*00b0*/  IMAD R4, R0, UR5, RZ ;  /* 0x0000000500047c24 */ /* 0x001fe2000f8e02ff */
[----:B------:R-:W-:-:S03]  /*00c0*/  UISETP.GE.AND UP0, UPT, UR5, 0x1, UPT ;  /* 0x000000010500788c */ /* 0x000fc6000bf06270 */
[----:B------:R-:W-:-:S03]  /*00d0*/  IMAD.WIDE R4, R4, 0x2, RZ ;  /* 0x0000000204047825 */ /* 0x000fc600078e02ff */
[----:B-1----:R-:W-:-:S04]  /*00e0*/  IADD3 R14, P0, PT, R4, UR10, RZ ;  /* 0x0000000a040e7c10 */ /* 0x002fc8000ff1e0ff */
[----:B------:R-:W-:Y:S01]  /*00f0*/  IADD3.X R15, PT, PT, R5, UR11, RZ, P0, !PT ;  /* 0x0000000b050f7c10 */ /* 0x000fe200087fe4ff */
[----:B--2---:R-:W-:Y:S08]  /*0100*/  BRA.U !UP0, `(.L_x_0) ;  /* 0x0000000908ec7547 */ /* 0x004ff0000b800000 */
[----:B------:R-:W-:Y:S01]  /*0110*/  UISETP.GE.U32.AND UP1, UPT, UR5, 0x10, UPT ;  /* 0x000000100500788c */ /* 0x000fe2000bf26070 */
[----:B------:R-:W-:Y:S01]  /*0120*/  IMAD.MOV.U32 R13, RZ, RZ, RZ ;  /* 0x000000ffff0d7224 */ /* 0x000fe200078e00ff */
[----:B------:R-:W-:-:S04]  /*0130*/  ULOP3.LUT UR4, UR5, 0xf, URZ, 0xc0, !UPT ;  /* 0x0000000f05047892 */ /* 0x000fc8000f8ec0ff */
[----:B------:R-:W-:-:S03]  /*0140*/  UISETP.NE.AND UP0, UPT, UR4, URZ, UPT ;  /* 0x000000ff0400728c */ /* 0x000fc6000bf05270 */
[----:B------:R-:W-:Y:S08]  /*0150*/  BRA.U !UP1, `(.L_x_1) ;  /* 0x00000005094c7547 */ /* 0x000ff0000b800000 */
[----:B------:R-:W-:Y:S01]  /*0160*/  ULOP3.LUT UR6, UR5, 0x7ffffff0, URZ, 0xc0, !UPT ;  /* 0x7ffffff005067892 */ /* 0x000fe2000f8ec0ff */
[----:B------:R-:W-:Y:S01]  /*0170*/  IADD3 R18, P0, PT, R14, 0x10, RZ ;  /* 0x000000100e127810 */ /* 0x000fe20007f1e0ff */
[----:B------:R-:W-:Y:S02]  /*0180*/  IMAD.MOV.U32 R26, RZ, RZ, 0x20 ;  /* 0x00000020ff1a7424 */ /* 0x000fe400078e00ff */
[----:B------:R-:W-:Y:S01]  /*0190*/  UIADD3 UR7, UPT, UPT, -UR6, URZ, URZ ;  /* 0x000000ff06077290 */ /* 0x000fe2000fffe1ff */
[----:B------:R-:W-:Y:S01]  /*01a0*/  IADD3.X R19, PT, PT, RZ, R15, RZ, P0, !PT ;  /* 0x0000000fff137210 */ /* 0x000fe200007fe4ff */
[----:B------:R-:W-:-:S10]  /*01b0*/  IMAD.U32 R13, RZ, RZ, UR6 ;  /* 0x00000006ff0d7e24 */ /* 0x000fd4000f8e00ff */
.L_x_2:
[----:B------:R-:W-:Y:S01]  /*01c0*/  IMAD.MOV.U32 R16, RZ, RZ, R18 ;  /* 0x000000ffff107224 */ /* 0x000fe200078e0012 */
[----:B------:R-:W-:-:S05]  /*01d0*/  MOV R17, R19 ;  /* 0x0000001300117202 */ /* 0x000fca0000000f00 */
[----:B------:R-:W2:Y:S04]  /*01e0*/  LDG.E.U16 R0, desc[UR8][R16.64+-0x10] ;  /* 0xfffff00810007981 */ /* 0x000ea8000c1e1500 */
[----:B------:R-:W3:Y:S04]  /*01f0*/  LDG.E.U16 R2, desc[UR8][R16.64+-0xe] ;  /* 0xfffff20810027981 */ /* 0x000ee8000c1e1500 */
[----:B------:R-:W4:Y:S04]  /*0200*/  LDG.E.U16 R22, desc[UR8][R16.64+-0x8] ;  /* 0xfffff80810167981 */ /* 0x000f28000c1e1500 */
[----:B------:R-:W5:Y:S04]  /*0210*/  LDG.E.U16 R21, desc[UR8][R16.64+-0xc] ;  /* 0xfffff40810157981 */ /* 0x000f68000c1e1500 */
[----:B------:R-:W5:Y:S04]  /*0220*/  LDG.E.U16 R23, desc[UR8][R16.64+-0xa] ;  /* 0xfffff60810177981 */ /* 0x000f68000c1e1500 */
[----:B------:R-:W5:Y:S01]  /*0230*/  LDG.E.U16 R20, desc[UR8][R16.64+-0x6] ;  /* 0xfffffa0810147981 */ /* 0x000f62000c1e1500 */
[----:B------:R-:W-:-:S02]  /*0240*/  ISETP.EQ.AND P0, PT, R26, 0x20, PT ;  /* 0x000000201a00780c */ /* 0x000fc40003f02270 */
[C---:B------:R-:W-:Y:S01]  /*0250*/  ISETP.EQ.AND P1, PT, R26.reuse, 0x30, PT ;  /* 0x000000301a00780c */ /* 0x040fe20003f22270 */
[----:B------:R-:W5:Y:S01]  /*0260*/  LDG.E.U16 R18, desc[UR8][R16.64+-0x4] ;  /* 0xfffffc0810127981 */ /* 0x000f62000c1e1500 */
[----:B------:R-:W-:-:S03]  /*0270*/  ISETP.EQ.AND P2, PT, R26, 0x10, PT ;  /* 0x000000101a00780c */ /* 0x000fc60003f42270 */
[----:B------:R-:W5:Y:S04]  /*0280*/  LDG.E.U16 R19, desc[UR8][R16.64+-0x2] ;  /* 0xfffffe0810137981 */ /* 0x000f68000c1e1500 */
[----:B------:R-:W5:Y:S01]  /*0290*/  LDG.E.U16 R25, desc[UR8][R16.64+0xc] ;  /* 0x00000c0810197981 */ /* 0x000f62000c1e1500 */
[----:B--2---:R-:W-:Y:S02]  /*02a0*/  IMAD.U32 R0, R0, 0x10000, RZ ;  /* 0x0001000000007824 */ /* 0x004fe400078e00ff */
[----:B---3--:R-:W-:Y:S02]  /*02b0*/  IMAD.U32 R2, R2, 0x10000, RZ ;  /* 0x0001000002027824 */ /* 0x008fe400078e00ff */
[----:B----4-:R-:W-:Y:S01]  /*02c0*/  IMAD.U32 R24, R22, 0x10000, RZ ;  /* 0x0001000016187824 */ /* 0x010fe200078e00ff */
[----:B------:R-:W-:Y:S01]  /*02d0*/  @P0 MOV R3, R0 ;  /* 0x0000000000030202 */ /* 0x000fe20000000f00 */
[----:B------:R-:W-:Y:S01]  /*02e0*/  @P1 IMAD.MOV.U32 R6, RZ, RZ, R0 ;  /* 0x000000ffff061224 */ /* 0x000fe200078e0000 */
[----:B------:R-:W-:Y:S01]  /*02f0*/  @P1 MOV R8, R2 ;  /* 0x0000000200081202 */ /* 0x000fe20000000f00 */
[----:B------:R-:W-:Y:S01]  /*0300*/  @P0 IMAD.MOV.U32 R7, RZ, RZ, R2 ;  /* 0x000000ffff070224 */ /* 0x000fe200078e0002 */
[----:B------:R-:W-:Y:S01]  /*0310*/  @P0 MOV R6, R24 ;  /* 0x0000001800060202 */ /* 0x000fe20000000f00 */
[----:B-----5:R-:W-:Y:S01]  /*0320*/  IMAD.U32 R2, R21, 0x10000, RZ ;  /* 0x0001000015027824 */ /* 0x020fe200078e00ff */
[----:B------:R-:W2:Y:S01]  /*0330*/  LDG.E.U16 R0, desc[UR8][R16.64+0x2] ;  /* 0x0000020810007981 */ /* 0x000ea2000c1e1500 */
[----:B------:R-:W-:-:S02]  /*0340*/  @P2 IMAD.MOV.U32 R3, RZ, RZ, R24 ;  /* 0x000000ffff032224 */ /* 0x000fc400078e0018 */
[----:B------:R-:W-:Y:S01]  /*0350*/  IMAD.U32 R23, R23, 0x10000, RZ ;  /* 0x0001000017177824 */ /* 0x000fe200078e00ff */
[----:B------:R-:W3:Y:S01]  /*0360*/  LDG.E.U16 R22, desc[UR8][R16.64+0x6] ;  /* 0x0000060810167981 */ /* 0x000ee2000c1e1500 */
[----:B------:R-:W-:Y:S01]  /*0370*/  IMAD.U32 R24, R20, 0x10000, RZ ;  /* 0x0001000014187824 */ /* 0x000fe200078e00ff */
[----:B------:R-:W-:Y:S01]  /*0380*/  @P0 MOV R9, R2 ;  /* 0x0000000200090202 */ /* 0x000fe20000000f00 */
[----:B------:R-:W-:Y:S01]  /*0390*/  @P1 IMAD.MOV.U32 R10, RZ, RZ, R2 ;  /* 0x000000ffff0a1224 */ /* 0x000fe200078e0002 */
[----:B------:R-:W-:Y:S01]  /*03a0*/  @P0 MOV R11, R23 ;  /* 0x00000017000b0202 */ /* 0x000fe20000000f00 */
[----:B------:R-:W4:Y:S01]  /*03b0*/  LDG.E.U16 R2, desc[UR8][R16.64+0x4] ;  /* 0x0000040810027981 */ /* 0x000f22000c1e1500 */
[----:B------:R-:W-:Y:S01]  /*03c0*/  @P1 IMAD.MOV.U32 R12, RZ, RZ, R23 ;  /* 0x000000ffff0c1224 */ /* 0x000fe200078e0017 */
[----:B------:R-:W-:Y:S01]  /*03d0*/  @P0 MOV R8, R24 ;  /* 0x0000001800080202 */ /* 0x000fe20000000f00 */
[----:B------:R-:W-:Y:S01]  /*03e0*/  @P2 IMAD.MOV.U32 R7, RZ, RZ, R24 ;  /* 0x000000ffff072224 */ /* 0x000fe200078e0018 */
[----:B------:R-:W5:Y:S04]  /*03f0*/  LDG.E.U16 R21, desc[UR8][R16.64] ;  /* 0x0000000810157981 */ /* 0x000f68000c1e1500 */
[----:B------:R-:W5:Y:S04]  /*0400*/  LDG.E.U16 R23, desc[UR8][R16.64+0x8] ;  /* 0x0000080810177981 */ /* 0x000f68000c1e1500 */
[----:B------:R-:W5:Y:S04]  /*0410*/  LDG.E.U16 R20, desc[UR8][R16.64+0xa] ;  /* 0x00000a0810147981 */ /* 0x000f68000c1e1500 */
[----:B------:R-:W5:Y:S01]  /*0420*/  LDG.E.U16 R24, desc[UR8][R16.64+0xe] ;  /* 0x00000e0810187981 */ /* 0x000f62000c1e1500 */
[----:B------:R-:W-:-:S02]  /*0430*/  IMAD.U32 R18, R18, 0x10000, RZ ;  /* 0x0001000012127824 */ /* 0x000fc400078e00ff */
[----:B------:R-:W-:Y:S02]  /*0440*/  IMAD.U32 R19, R19, 0x10000, RZ ;  /* 0x0001000013137824 */ /* 0x000fe400078e00ff */
[----:B------:R-:W-:Y:S01]  /*0450*/  @P0 IMAD.MOV.U32 R10, RZ, RZ, R18 ;  /* 0x000000ffff0a0224 */ /* 0x000fe200078e0012 */
[----:B------:R-:W-:Y:S02]  /*0460*/  @P2 MOV R9, R18 ;  /* 0x0000001200092202 */ /* 0x000fe40000000f00 */
[----:B------:R-:W-:Y:S02]  /*0470*/  @P0 MOV R12, R19 ;  /* 0x00000013000c0202 */ /* 0x000fe40000000f00 */
[----:B------:R-:W-:Y:S01]  /*0480*/  IADD3 R18, P0, PT, R16, 0x20, RZ ;  /* 0x0000002010127810 */ /* 0x000fe20007f1e0ff */
[----:B------:R-:W-:Y:S01]  /*0490*/  @P2 IMAD.MOV.U32 R11, RZ, RZ, R19 ;  /* 0x000000ffff0b2224 */ /* 0x000fe200078e0013 */
[----:B------:R-:W-:Y:S01]  /*04a0*/  UIADD3 UR7, UPT, UPT, UR7, 0x10, URZ ;  /* 0x0000001007077890 */ /* 0x000fe2000fffe0ff */
[----:B------:R-:W-:-:S02]  /*04b0*/  ISETP.EQ.AND P1, PT, R26, RZ, PT ;  /* 0x000000ff1a00720c */ /* 0x000fc40003f22270 */
[----:B------:R-:W-:Y:S01]  /*04c0*/  IMAD.X R19, RZ, RZ, R17, P0 ;  /* 0x000000ffff137224 */ /* 0x000fe200000e0611 */
[C---:B------:R-:W-:Y:S01]  /*04d0*/  ISETP.EQ.AND P0, PT, R26.reuse, -0x10, PT ;  /* 0xfffffff01a00780c */ /* 0x040fe20003f02270 */
[----:B------:R-:W-:Y:S01]  /*04e0*/  UISETP.NE.AND UP1, UPT, UR7, URZ, UPT ;  /* 0x000000ff0700728c */ /* 0x000fe2000bf25270 */
[----:B------:R-:W-:Y:S01]  /*04f0*/  SHF.L.U32 R25, R25, 0x10, RZ ;  /* 0x0000001019197819 */ /* 0x000fe200000006ff */
[----:B------:R-:W-:Y:S01]  /*0500*/  VIADD R26, R26, 0x40 ;  /* 0x000000401a1a7836 */ /* 0x000fe20000000000 */
[----:B--2---:R-:W-:Y:S02]  /*0510*/  SHF.L.U32 R0, R0, 0x10, RZ ;  /* 0x0000001000007819 */ /* 0x004fe400000006ff */
[----:B---3--:R-:W-:Y:S02]  /*0520*/  SHF.L.U32 R22, R22, 0x10, RZ ;  /* 0x0000001016167819 */ /* 0x008fe400000006ff */
[----:B----4-:R-:W-:Y:S01]  /*0530*/  SHF.L.U32 R2, R2, 0x10, RZ ;  /* 0x0000001002027819 */ /* 0x010fe200000006ff */
[----:B-----5:R-:W-:Y:S01]  /*0540*/  IMAD.U32 R21, R21, 0x10000, RZ ;  /* 0x0001000015157824 */ /* 0x020fe200078e00ff */
[----:B------:R-:W-:-:S02]  /*0550*/  SHF.L.U32 R23, R23, 0x10, RZ ;  /* 0x0000001017177819 */ /* 0x000fc400000006ff */
[----:B------:R-:W-:Y:S02]  /*0560*/  SHF.L.U32 R20, R20, 0x10, RZ ;  /* 0x0000001014147819 */ /* 0x000fe400000006ff */
[----:B------:R-:W-:Y:S01]  /*0570*/  SHF.L.U32 R24, R24, 0x10, RZ ;  /* 0x0000001018187819 */ /* 0x000fe200000006ff */
[--C-:B------:R-:W-:Y:S02]  /*0580*/  @P1 IMAD.MOV.U32 R3, RZ, RZ, R21.reuse ;  /* 0x000000ffff031224 */ /* 0x100fe400078e0015 */
[----:B------:R-:W-:Y:S02]  /*0590*/  @P2 IMAD.MOV.U32 R6, RZ, RZ, R21 ;  /* 0x000000ffff062224 */ /* 0x000fe400078e0015 */
[--C-:B------:R-:W-:Y:S02]  /*05a0*/  @P1 IMAD.MOV.U32 R7, RZ, RZ, R0.reuse ;  /* 0x000000ffff071224 */ /* 0x100fe400078e0000 */
[----:B------:R-:W-:Y:S02]  /*05b0*/  @P2 IMAD.MOV.U32 R8, RZ, RZ, R0 ;  /* 0x000000ffff082224 */ /* 0x000fe400078e0000 */
[----:B------:R-:W-:-:S02]  /*05c0*/  @P1 IMAD.MOV.U32 R9, RZ, RZ, R2 ;  /* 0x000000ffff091224 */ /* 0x000fc400078e0002 */
[----:B------:R-:W-:Y:S02]  /*05d0*/  @P2 IMAD.MOV.U32 R10, RZ, RZ, R2 ;  /* 0x000000ffff0a2224 */ /* 0x000fe400078e0002 */
[--C-:B------:R-:W-:Y:S01]  /*05e0*/  @P1 IMAD.MOV.U32 R11, RZ, RZ, R22.reuse ;  /* 0x000000ffff0b1224 */ /* 0x100fe200078e0016 */
[----:B------:R-:W-:Y:S01]  /*05f0*/  @P0 MOV R11, R24 ;  /* 0x00000018000b0202 */ /* 0x000fe20000000f00 */
[----:B------:R-:W-:Y:S02]  /*0600*/  @P2 IMAD.MOV.U32 R12, RZ, RZ, R22 ;  /* 0x000000ffff0c2224 */ /* 0x000fe400078e0016 */
[--C-:B------:R-:W-:Y:S02]  /*0610*/  @P0 IMAD.MOV.U32 R3, RZ, RZ, R23.reuse ;  /* 0x000000ffff030224 */ /* 0x100fe400078e0017 */
[----:B------:R-:W-:Y:S02]  /*0620*/  @P1 IMAD.MOV.U32 R6, RZ, RZ, R23 ;  /* 0x000000ffff061224 */ /* 0x000fe400078e0017 */
[----:B------:R-:W-:-:S02]  /*0630*/  @P0 IMAD.MOV.U32 R7, RZ, RZ, R20 ;  /* 0x000000ffff070224 */ /* 0x000fc400078e0014 */
[----:B------:R-:W-:Y:S02]  /*0640*/  @P1 IMAD.MOV.U32 R8, RZ, RZ, R20 ;  /* 0x000000ffff081224 */ /* 0x000fe400078e0014 */
[--C-:B------:R-:W-:Y:S02]  /*0650*/  @P0 IMAD.MOV.U32 R9, RZ, RZ, R25.reuse ;  /* 0x000000ffff090224 */ /* 0x100fe400078e0019 */
[----:B------:R-:W-:Y:S02]  /*0660*/  @P1 IMAD.MOV.U32 R10, RZ, RZ, R25 ;  /* 0x000000ffff0a1224 */ /* 0x000fe400078e0019 */
[----:B------:R-:W-:Y:S01]  /*0670*/  @P1 IMAD.MOV.U32 R12, RZ, RZ, R24 ;  /* 0x000000ffff0c1224 */ /* 0x000fe200078e0018 */
[----:B------:R-:W-:Y:S06]  /*0680*/  BRA.U UP1, `(.L_x_2) ;  /* 0xfffffff901cc7547 */ /* 0x000fec000b83ffff */
.L_x_1:
[----:B------:R-:W-:Y:S05]  /*0690*/  BRA.U !UP0, `(.L_x_0) ;  /* 0x0000000508887547 */ /* 0x000fea000b800000 */
[----:B------:R-:W-:Y:S02]  /*06a0*/  UISETP.GE.U32.AND UP0, UPT, UR4, 0x8, UPT ;  /* 0x000000080400788c */ /* 0x000fe4000bf06070 */
[----:B------:R-:W-:-:S04]  /*06b0*/  ULOP3.LUT UR6, UR5, 0x7, URZ, 0xc0, !UPT ;  /* 0x0000000705067892 */ /* 0x000fc8000f8ec0ff */
[----:B------:R-:W-:-:S03]  /*06c0*/  UISETP.NE.AND UP1, UPT, UR6, URZ, UPT ;  /* 0x000000ff0600728c */ /* 0x000fc6000bf25270 */
[----:B------:R-:W-:Y:S08]  /*06d0*/  BRA.U !UP0, `(.L_x_3) ;  /* 0x0000000108987547 */ /* 0x000ff0000b800000 */
[----:B------:R-:W-:-:S05]  /*06e0*/  IMAD.WIDE.U32 R16, R13, 0x2, R14 ;  /* 0x000000020d107825 */ /* 0x000fca00078e000e */
[----:B------:R-:W2:Y:S04]  /*06f0*/  LDG.E.U16 R2, desc[UR8][R16.64] ;  /* 0x0000000810027981 */ /* 0x000ea8000c1e1500 */
[----:B------:R-:W3:Y:S04]  /*0700*/  LDG.E.U16 R19, desc[UR8][R16.64+0x2] ;  /* 0x0000020810137981 */ /* 0x000ee8000c1e1500 */
[----:B------:R-:W4:Y:S04]  /*0710*/  LDG.E.U16 R20, desc[UR8][R16.64+0x4] ;  /* 0x0000040810147981 */ /* 0x000f28000c1e1500 */
[----:B------:R-:W5:Y:S04]  /*0720*/  LDG.E.U16 R21, desc[UR8][R16.64+0x6] ;  /* 0x0000060810157981 */ /* 0x000f68000c1e1500 */
[----:B------:R-:W5:Y:S04]  /*0730*/  LDG.E.U16 R22, desc[UR8][R16.64+0x8] ;  /* 0x0000080810167981 */ /* 0x000f68000c1e1500 */
[----:B------:R-:W5:Y:S04]  /*0740*/  LDG.E.U16 R0, desc[UR8][R16.64+0xc] ;  /* 0x00000c0810007981 */ /* 0x000f68000c1e1500 */
[----:B------:R-:W5:Y:S04]  /*0750*/  LDG.E.U16 R24, desc[UR8][R16.64+0xe] ;  /* 0x00000e0810187981 */ /* 0x000f68000c1e1500 */
[----:B------:R-:W5:Y:S01]  /*0760*/  LDG.E.U16 R23, desc[UR8][R16.64+0xa] ;  /* 0x00000a0810177981 */ /* 0x000f62000c1e1500 */
[----:B------:R-:W-:-:S04]  /*0770*/  SHF.L.U32 R18, R13, 0x2, RZ ;  /* 0x000000020d127819 */ /* 0x000fc800000006ff */
[C---:B------:R-:W-:Y:S02]  /*0780*/  ISETP.EQ.AND P0, PT, R18.reuse, RZ, PT ;  /* 0x000000ff1200720c */ /* 0x040fe40003f02270 */
[C---:B------:R-:W-:Y:S02]  /*0790*/  ISETP.EQ.AND P1, PT, R18.reuse, 0x10, PT ;  /* 0x000000101200780c */ /* 0x040fe40003f22270 */
[----:B------:R-:W-:Y:S01]  /*07a0*/  ISETP.EQ.AND P2, PT, R18, -0x10, PT ;  /* 0xfffffff01200780c */ /* 0x000fe20003f42270 */
[----:B------:R-:W-:Y:S02]  /*07b0*/  VIADD R13, R13, 0x8 ;  /* 0x000000080d0d7836 */ /* 0x000fe40000000000 */
[----:B--2---:R-:W-:Y:S02]  /*07c0*/  IMAD.U32 R2, R2, 0x10000, RZ ;  /* 0x0001000002027824 */ /* 0x004fe400078e00ff */
[----:B---3--:R-:W-:Y:S02]  /*07d0*/  IMAD.U32 R19, R19, 0x10000, RZ ;  /* 0x0001000013137824 */ /* 0x008fe400078e00ff */
[----:B----4-:R-:W-:-:S02]  /*07e0*/  IMAD.U32 R20, R20, 0x10000, RZ ;  /* 0x0001000014147824 */ /* 0x010fc400078e00ff */
[----:B-----5:R-:W-:Y:S02]  /*07f0*/  IMAD.U32 R21, R21, 0x10000, RZ ;  /* 0x0001000015157824 */ /* 0x020fe400078e00ff */
[----:B------:R-:W-:Y:S02]  /*0800*/  IMAD.U32 R22, R22, 0x10000, RZ ;  /* 0x0001000016167824 */ /* 0x000fe400078e00ff */
[----:B------:R-:W-:Y:S01]  /*0810*/  IMAD.U32 R0, R0, 0x10000, RZ ;  /* 0x0001000000007824 */ /* 0x000fe200078e00ff */
[----:B------:R-:W-:Y:S01]  /*0820*/  SHF.L.U32 R24, R24, 0x10, RZ ;  /* 0x0000001018187819 */ /* 0x000fe200000006ff */
[----:B------:R-:W-:Y:S02]  /*0830*/  @P1 IMAD.MOV.U32 R6, RZ, RZ, R2 ;  /* 0x000000ffff061224 */ /* 0x000fe400078e0002 */
[----:B------:R-:W-:Y:S01]  /*0840*/  IMAD.U32 R23, R23, 0x10000, RZ ;  /* 0x0001000017177824 */ /* 0x000fe200078e00ff */
[----:B------:R-:W-:Y:S01]  /*0850*/  @P0 MOV R3, R2 ;  /* 0x0000000200030202 */ /* 0x000fe20000000f00 */
[----:B------:R-:W-:Y:S01]  /*0860*/  @P1 IMAD.MOV.U32 R8, RZ, RZ, R19 ;  /* 0x000000ffff081224 */ /* 0x000fe200078e0013 */
[----:B------:R-:W-:Y:S01]  /*0870*/  @P0 MOV R7, R19 ;  /* 0x0000001300070202 */ /* 0x000fe20000000f00 */
[----:B------:R-:W-:Y:S01]  /*0880*/  @P1 IMAD.MOV.U32 R10, RZ, RZ, R20 ;  /* 0x000000ffff0a1224 */ /* 0x000fe200078e0014 */
[----:B------:R-:W-:Y:S01]  /*0890*/  @P0 MOV R9, R20 ;  /* 0x0000001400090202 */ /* 0x000fe20000000f00 */
[----:B------:R-:W-:Y:S01]  /*08a0*/  @P1 IMAD.MOV.U32 R12, RZ, RZ, R21 ;  /* 0x000000ffff0c1224 */ /* 0x000fe200078e0015 */
[----:B------:R-:W-:Y:S01]  /*08b0*/  @P0 MOV R11, R21 ;  /* 0x00000015000b0202 */ /* 0x000fe20000000f00 */
[----:B------:R-:W-:Y:S01]  /*08c0*/  @P0 IMAD.MOV.U32 R6, RZ, RZ, R22 ;  /* 0x000000ffff060224 */ /* 0x000fe200078e0016 */
[----:B------:R-:W-:Y:S01]  /*08d0*/  @P2 MOV R3, R22 ;  /* 0x0000001600032202 */ /* 0x000fe20000000f00 */
[--C-:B------:R-:W-:Y:S01]  /*08e0*/  @P2 IMAD.MOV.U32 R7, RZ, RZ, R23.reuse ;  /* 0x000000ffff072224 */ /* 0x100fe200078e0017 */
[----:B------:R-:W-:Y:S01]  /*08f0*/  @P2 MOV R9, R0 ;  /* 0x0000000000092202 */ /* 0x000fe20000000f00 */
[----:B------:R-:W-:Y:S01]  /*0900*/  @P0 IMAD.MOV.U32 R8, RZ, RZ, R23 ;  /* 0x000000ffff080224 */ /* 0x000fe200078e0017 */
[----:B------:R-:W-:Y:S01]  /*0910*/  @P0 MOV R12, R24 ;  /* 0x00000018000c0202 */ /* 0x000fe20000000f00 */
[----:B------:R-:W-:-:S02]  /*0920*/  @P0 IMAD.MOV.U32 R10, RZ, RZ, R0 ;  /* 0x000000ffff0a0224 */ /* 0x000fc400078e0000 */
[----:B------:R-:W-:-:S07]  /*0930*/  @P2 IMAD.MOV.U32 R11, RZ, RZ, R24 ;  /* 0x000000ffff0b2224 */ /* 0x000fce00078e0018 */
.L_x_3:
        /* <DEDUP_REMOVED lines=9> */
[----:B------:R-:W5:Y:S01]  /*09d0*/  LDG.E.U16 R18, desc[UR8][R14.64+0x6] ;  /* 0x000006080e127981 */ /* 0x000f62000c1e1500 */
[C---:B------:R-:W-:Y:S01]  /*09e0*/  IMAD.SHL.U32 R2, R13.reuse, 0x4, RZ ;  /* 0x000000040d027824 */ /* 0x040fe200078e00ff */
[----:B------:R-:W-:-:S04]  /*09f0*/  IADD3 R13, PT, PT, R13, 0x4, RZ ;  /* 0x000000040d0d7810 */ /* 0x000fc80007ffe0ff */
[C---:B------:R-:W-:Y:S02]  /*0a00*/  ISETP.EQ.AND P0, PT, R2.reuse, RZ, PT ;  /* 0x000000ff0200720c */ /* 0x040fe40003f02270 */
[----:B------:R-:W-:Y:S02]  /*0a10*/  ISETP.EQ.AND P1, PT, R2, 0x10, PT ;  /* 0x000000100200780c */ /* 0x000fe40003f22270 */
[----:B--2---:R-:W-:Y:S01]  /*0a20*/  SHF.L.U32 R0, R0, 0x10, RZ ;  /* 0x0000001000007819 */ /* 0x004fe200000006ff */
[----:B---3--:R-:W-:-:S10]  /*0a30*/  IMAD.U32 R16, R16, 0x10000, RZ ;  /* 0x0001000010107824 */ /* 0x008fd400078e00ff */
[----:B------:R-:W-:Y:S01]  /*0a40*/  @P1 MOV R6, R0 ;  /* 0x0000000000061202 */ /* 0x000fe20000000f00 */
[----:B------:R-:W-:Y:S02]  /*0a50*/  @P0 IMAD.MOV.U32 R3, RZ, RZ, R0 ;  /* 0x000000ffff030224 */ /* 0x000fe400078e0000 */
[----:B----4-:R-:W-:Y:S01]  /*0a60*/  IMAD.U32 R17, R17, 0x10000, RZ ;  /* 0x0001000011117824 */ /* 0x010fe200078e00ff */
[----:B------:R-:W-:Y:S01]  /*0a70*/  @P0 MOV R7, R16 ;  /* 0x0000001000070202 */ /* 0x000fe20000000f00 */
[----:B------:R-:W-:Y:S02]  /*0a80*/  @P1 IMAD.MOV.U32 R8, RZ, RZ, R16 ;  /* 0x000000ffff081224 */ /* 0x000fe400078e0010 */
[----:B-----5:R-:W-:Y:S01]  /*0a90*/  IMAD.U32 R18, R18, 0x10000, RZ ;  /* 0x0001000012127824 */ /* 0x020fe200078e00ff */
[----:B------:R-:W-:Y:S01]  /*0aa0*/  @P1 MOV R10, R17 ;  /* 0x00000011000a1202 */ /* 0x000fe20000000f00 */
[----:B------:R-:W-:Y:S02]  /*0ab0*/  @P0 IMAD.MOV.U32 R9, RZ, RZ, R17 ;  /* 0x000000ffff090224 */ /* 0x000fe400078e0011 */
[----:B------:R-:W-:-:S02]  /*0ac0*/  @P0 IMAD.MOV.U32 R11, RZ, RZ, R18 ;  /* 0x000000ffff0b0224 */ /* 0x000fc400078e0012 */
[----:B------:R-:W-:-:S07]  /*0ad0*/  @P1 IMAD.MOV.U32 R12, RZ, RZ, R18 ;  /* 0x000000ffff0c1224 */ /* 0x000fce00078e0012 */
.L_x_4:
[----:B------:R-:W-:Y:S05]  /*0ae0*/  BRA.U !UP1, `(.L_x_0) ;  /* 0x0000000109747547 */ /* 0x000fea000b800000 */
[----:B------:R-:W-:Y:S01]  /*0af0*/  IMAD.WIDE.U32 R14, R13, 0x2, R4 ;  /* 0x000000020d0e7825 */ /* 0x000fe200078e0004 */
[----:B------:R-:W-:-:S03]  /*0b00*/  UIADD3 UR4, UPT, UPT, -UR4, URZ, URZ ;  /* 0x000000ff04047290 */ /* 0x000fc6000fffe1ff */
[----:B------:R-:W-:Y:S01]  /*0b10*/  IMAD.SHL.U32 R13, R13, 0x4, RZ ;  /* 0x000000040d0d7824 */ /* 0x000fe200078e00ff */
[----:B------:R-:W-:-:S04]  /*0b20*/  IADD3 R14, P0, PT, R14, UR10, RZ ;  /* 0x0000000a0e0e7c10 */ /* 0x000fc8000ff1e0ff */
[----:B------:R-:W-:-:S09]  /*0b30*/  IADD3.X R15, PT, PT, R15, UR11, RZ, P0, !PT ;  /* 0x0000000b0f0f7c10 */ /* 0x000fd200087fe4ff */
.L_x_5:
[----:B------:R-:W2:Y:S01]  /*0b40*/  LDG.E.U16 R0, desc[UR8][R14.64] ;  /* 0x000000080e007981 */ /* 0x000ea2000c1e1500 */
[C---:B------:R-:W-:Y:S01]  /*0b50*/  ISETP.EQ.AND P6, PT, R13.reuse, RZ, PT ;  /* 0x000000ff0d00720c */ /* 0x040fe20003fc2270 */
[----:B------:R-:W-:Y:S01]  /*0b60*/  UIADD3 UR4, UPT, UPT, UR4, 0x1, URZ ;  /* 0x0000000104047890 */ /* 0x000fe2000fffe0ff */
[C---:B------:R-:W-:Y:S02]  /*0b70*/  ISETP.EQ.AND P0, PT, R13.reuse, 0x4, PT ;  /* 0x000000040d00780c */ /* 0x040fe40003f02270 */
[C---:B------:R-:W-:Y:S01]  /*0b80*/  ISETP.EQ.AND P1, PT, R13.reuse, 0x8, PT ;  /* 0x000000080d00780c */ /* 0x040fe20003f22270 */
[----:B------:R-:W-:Y:S01]  /*0b90*/  UISETP.NE.AND UP0, UPT, UR4, URZ, UPT ;  /* 0x000000ff0400728c */ /* 0x000fe2000bf05270 */
[C---:B------:R-:W-:Y:S02]  /*0ba0*/  ISETP.EQ.AND P2, PT, R13.reuse, 0xc, PT ;  /* 0x0000000c0d00780c */ /* 0x040fe40003f42270 */
[C---:B------:R-:W-:Y:S02]  /*0bb0*/  ISETP.EQ.AND P3, PT, R13.reuse, 0x10, PT ;  /* 0x000000100d00780c */ /* 0x040fe40003f62270 */
[----:B------:R-:W-:-:S02]  /*0bc0*/  ISETP.EQ.AND P4, PT, R13, 0x14, PT ;  /* 0x000000140d00780c */ /* 0x000fc40003f82270 */
[----:B------:R-:W-:Y:S01]  /*0bd0*/  ISETP.EQ.AND P5, PT, R13, 0x18, PT ;  /* 0x000000180d00780c */ /* 0x000fe20003fa2270 */
[----:B--2---:R-:W-:-:S04]  /*0be0*/  IMAD.U32 R0, R0, 0x10000, RZ ;  /* 0x0001000000007824 */ /* 0x004fc800078e00ff */
[--C-:B------:R-:W-:Y:S01]  /*0bf0*/  @P0 IMAD.MOV.U32 R7, RZ, RZ, R0.reuse ;  /* 0x000000ffff070224 */ /* 0x100fe200078e0000 */
[-C--:B------:R-:W-:Y:S01]  /*0c00*/  @P6 MOV R3, R0.reuse ;  /* 0x0000000000036202 */ /* 0x080fe20000000f00 */
[--C-:B------:R-:W-:Y:S01]  /*0c10*/  @P1 IMAD.MOV.U32 R9, RZ, RZ, R0.reuse ;  /* 0x000000ffff091224 */ /* 0x100fe200078e0000 */
[C---:B------:R-:W-:Y:S01]  /*0c20*/  ISETP.EQ.AND P6, PT, R13.reuse, 0x1c, PT ;  /* 0x0000001c0d00780c */ /* 0x040fe20003fc2270 */
[--C-:B------:R-:W-:Y:S01]  /*0c30*/  @P3 IMAD.MOV.U32 R6, RZ, RZ, R0.reuse ;  /* 0x000000ffff063224 */ /* 0x100fe200078e0000 */
[----:B------:R-:W-:Y:S01]  /*0c40*/  IADD3 R14, P0, PT, R14, 0x2, RZ ;  /* 0x000000020e0e7810 */ /* 0x000fe20007f1e0ff */
[----:B------:R-:W-:Y:S01]  /*0c50*/  @P4 IMAD.MOV.U32 R8, RZ, RZ, R0 ;  /* 0x000000ffff084224 */ /* 0x000fe200078e0000 */
[-C--:B------:R-:W-:Y:S01]  /*0c60*/  @P2 MOV R11, R0.reuse ;  /* 0x00000000000b2202 */ /* 0x080fe20000000f00 */
[----:B------:R-:W-:Y:S01]  /*0c70*/  VIADD R13, R13, 0x4 ;  /* 0x000000040d0d7836 */ /* 0x000fe20000000000 */
[----:B------:R-:W-:Y:S02]  /*0c80*/  @P5 MOV R10, R0 ;  /* 0x00000000000a5202 */ /* 0x000fe40000000f00 */
[----:B------:R-:W-:-:S05]  /*0c90*/  IADD3.X R15, PT, PT, RZ, R15, RZ, P0, !PT ;  /* 0x0000000fff0f7210 */ /* 0x000fca00007fe4ff */
[----:B------:R-:W-:Y:S01]  /*0ca0*/  @P6 IMAD.MOV.U32 R12, RZ, RZ, R0 ;  /* 0x000000ffff0c6224 */ /* 0x000fe200078e0000 */
[----:B------:R-:W-:Y:S06]  /*0cb0*/  BRA.U UP0, `(.L_x_5) ;  /* 0xfffffffd00a07547 */ /* 0x000fec000b83ffff */
.L_x_0:
[----:B------:R-:W-:Y:S01]  /*0cc0*/  UISETP.GE.AND UP0, UPT, UR5, 0x2, UPT ;  /* 0x000000020500788c */ /* 0x000fe2000bf06270 */
[----:B------:R-:W-:-:S08]  /*0cd0*/  IMAD.MOV.U32 R0, RZ, RZ, R3 ;  /* 0x000000ffff007224 */ /* 0x000fd000078e0003 */
[----:B------:R-:W-:Y:S05]  /*0ce0*/  BRA.U !UP0, `(.L_x_6) ;  /* 0x0000000d08b87547 */ /* 0x000fea000b800000 */
[----:B------:R-:W-:Y:S01]  /*0cf0*/  UIADD3 UR4, UPT, UPT, UR5, -0x1, URZ ;  /* 0xffffffff05047890 */ /* 0x000fe2000fffe0ff */
[----:B------:R-:W-:Y:S01]  /*0d00*/  IMAD.MOV.U32 R2, RZ, RZ, 0x1 ;  /* 0x00000001ff027424 */ /* 0x000fe200078e00ff */
[----:B------:R-:W-:Y:S02]  /*0d10*/  UIADD3 UR5, UPT, UPT, UR5, -0x2, URZ ;  /* 0xfffffffe05057890 */ /* 0x000fe4000fffe0ff */
[----:B------:R-:W-:Y:S02]  /*0d20*/  ULOP3.LUT UR6, UR4, 0xf, URZ, 0xc0, !UPT ;  /* 0x0000000f04067892 */ /* 0x000fe4000f8ec0ff */
[----:B------:R-:W-:-:S09]  /*0d30*/  UISETP.GE.U32.AND UP0, UPT, UR5, 0xf, UPT ;  /* 0x0000000f0500788c */ /* 0x000fd2000bf06070 */
[----:B------:R-:W-:Y:S05]  /*0d40*/  BRA.U !UP0, `(.L_x_7) ;  /* 0x0000000108e07547 */ /* 0x000fea000b800000 */
[----:B------:R-:W-:Y:S01]  /*0d50*/  HFMA2 R17, -RZ, RZ, 0, 1.9073486328125e-06 ;  /* 0x00000020ff117431 */ /* 0x000fe200000001ff */
[----:B------:R-:W-:Y:S01]  /*0d60*/  ULOP3.LUT UR5, UR4, 0xfffffff0, URZ, 0xc0, !UPT ;  /* 0xfffffff004057892 */ /* 0x000fe2000f8ec0ff */
[----:B------:R-:W-:-:S03]  /*0d70*/  IMAD.MOV.U32 R2, RZ, RZ, RZ ;  /* 0x000000ffff027224 */ /* 0x000fc600078e00ff */
[----:B------:R-:W-:-:S12]  /*0d80*/  UIADD3 UR5, UPT, UPT, -UR5, URZ, URZ ;  /* 0x000000ff05057290 */ /* 0x000fd8000fffe1ff */
.L_x_8:
[C---:B------:R-:W-:Y:S01]  /*0d90*/  ISETP.EQ.AND P0, PT, R17.reuse, 0x20, PT ;  /* 0x000000201100780c */ /* 0x040fe20003f02270 */
[----:B------:R-:W-:Y:S01]  /*0da0*/  UIADD3 UR5, UPT, UPT, UR5, 0x10, URZ ;  /* 0x0000001005057890 */ /* 0x000fe2000fffe0ff */
[C---:B------:R-:W-:Y:S01]  /*0db0*/  ISETP.EQ.AND P1, PT, R17.reuse, 0x30, PT ;  /* 0x000000301100780c */ /* 0x040fe20003f22270 */
[----:B------:R-:W-:Y:S01]  /*0dc0*/  VIADD R2, R2, 0x10 ;  /* 0x0000001002027836 */ /* 0x000fe20000000000 */
[C---:B------:R-:W-:Y:S01]  /*0dd0*/  ISETP.EQ.AND P2, PT, R17.reuse, 0x10, PT ;  /* 0x000000101100780c */ /* 0x040fe20003f42270 */
[----:B------:R-:W-:Y:S01]  /*0de0*/  UISETP.NE.AND UP0, UPT, UR5, URZ, UPT ;  /* 0x000000ff0500728c */ /* 0x000fe2000bf05270 */
[----:B------:R-:W-:-:S07]  /*0df0*/  ISETP.EQ.AND P3, PT, R17, RZ, PT ;  /* 0x000000ff1100720c */ /* 0x000fce0003f62270 */
[----:B------:R-:W-:Y:S01]  /*0e00*/  @P0 IMAD.MOV.U32 R13, RZ, RZ, R7 ;  /* 0x000000ffff0d0224 */ /* 0x000fe200078e0007 */
[----:B------:R-:W-:Y:S01]  /*0e10*/  @P0 MOV R14, R9 ;  /* 0x00000009000e0202 */ /* 0x000fe20000000f00 */
[----:B------:R-:W-:Y:S01]  /*0e20*/  @P1 IMAD.MOV.U32 R13, RZ, RZ, R8 ;  /* 0x000000ffff0d1224 */ /* 0x000fe200078e0008 */
[----:B------:R-:W-:Y:S01]  /*0e30*/  @P1 MOV R14, R10 ;  /* 0x0000000a000e1202 */ /* 0x000fe20000000f00 */
[----:B------:R-:W-:Y:S01]  /*0e40*/  @P0 IMAD.MOV.U32 R15, RZ, RZ, R11 ;  /* 0x000000ffff0f0224 */ /* 0x000fe200078e000b */
[----:B------:R-:W-:Y:S01]  /*0e50*/  @P2 MOV R16, R3 ;  /* 0x0000000300102202 */ /* 0x000fe20000000f00 */
[----:B------:R-:W-:Y:S01]  /*0e60*/  @P1 IMAD.MOV.U32 R15, RZ, RZ, R12 ;  /* 0x000000ffff0f1224 */ /* 0x000fe200078e000c */
[----:B------:R-:W-:Y:S01]  /*0e70*/  FMNMX3 R0, R0, R13, R14, !PT ;  /* 0x0000000d00007276 */ /* 0x000fe2000780000e */
[----:B------:R-:W-:Y:S01]  /*0e80*/  @P2 IMAD.MOV.U32 R13, RZ, RZ, R7 ;  /* 0x000000ffff0d2224 */ /* 0x000fe200078e0007 */
[----:B------:R-:W-:Y:S01]  /*0e90*/  @P0 MOV R16, R6 ;  /* 0x0000000600100202 */ /* 0x000fe20000000f00 */
[----:B------:R-:W-:Y:S01]  /*0ea0*/  @P0 IMAD.MOV.U32 R13, RZ, RZ, R8 ;  /* 0x000000ffff0d0224 */ /* 0x000fe200078e0008 */
[----:B------:R-:W-:-:S02]  /*0eb0*/  ISETP.EQ.AND P1, PT, R17, -0x10, PT ;  /* 0xfffffff01100780c */ /* 0x000fc40003f22270 */
[----:B------:R-:W-:Y:S02]  /*0ec0*/  @P2 MOV R14, R9 ;  /* 0x00000009000e2202 */ /* 0x000fe40000000f00 */
[----:B------:R-:W-:Y:S01]  /*0ed0*/  FMNMX3 R15, R0, R15, R16, !PT ;  /* 0x0000000f000f7276 */ /* 0x000fe20007800010 */
[----:B------:R-:W-:Y:S01]  /*0ee0*/  @P2 IMAD.MOV.U32 R0, RZ, RZ, R11 ;  /* 0x000000ffff002224 */ /* 0x000fe200078e000b */
[----:B------:R-:W-:Y:S01]  /*0ef0*/  @P0 MOV R14, R10 ;  /* 0x0000000a000e0202 */ /* 0x000fe20000000f00 */
[----:B------:R-:W-:Y:S01]  /*0f00*/  @P0 IMAD.MOV.U32 R0, RZ, RZ, R12 ;  /* 0x000000ffff000224 */ /* 0x000fe200078e000c */
[----:B------:R-:W-:Y:S02]  /*0f10*/  @P3 MOV R16, R3 ;  /* 0x0000000300103202 */ /* 0x000fe40000000f00 */
        /* <DEDUP_REMOVED lines=15> */
[----:B------:R-:W-:-:S02]  /*1010*/  @P1 MOV R14, R9 ;  /* 0x00000009000e1202 */ /* 0x000fc40000000f00 */
[----:B------:R-:W-:Y:S01]  /*1020*/  FMNMX3 R15, R15, R0, R16, !PT ;  /* 0x000000000f0f7276 */ /* 0x000fe20007800010 */
[----:B------:R-:W-:Y:S01]  /*1030*/  @P1 IMAD.MOV.U32 R0, RZ, RZ, R11 ;  /* 0x000000ffff001224 */ /* 0x000fe200078e000b */
[----:B------:R-:W-:Y:S01]  /*1040*/  @P3 MOV R14, R10 ;  /* 0x0000000a000e3202 */ /* 0x000fe20000000f00 */
[----:B------:R-:W-:Y:S01]  /*1050*/  @P3 IMAD.MOV.U32 R0, RZ, RZ, R12 ;  /* 0x000000ffff003224 */ /* 0x000fe200078e000c */
[----:B------:R-:W-:Y:S02]  /*1060*/  @P0 MOV R16, R3 ;  /* 0x0000000300100202 */ /* 0x000fe40000000f00 */
[----:B------:R-:W-:Y:S02]  /*1070*/  FMNMX3 R15, R15, R13, R14, !PT ;  /* 0x0000000d0f0f7276 */ /* 0x000fe4000780000e */
[----:B------:R-:W-:Y:S02]  /*1080*/  @P1 MOV R16, R6 ;  /* 0x0000000600101202 */ /* 0x000fe40000000f00 */
[----:B------:R-:W-:-:S02]  /*1090*/  IADD3 R17, PT, PT, R17, 0x40, RZ ;  /* 0x0000004011117810 */ /* 0x000fc40007ffe0ff */
[----:B------:R-:W-:Y:S01]  /*10a0*/  FMNMX3 R0, R15, R0, R16, !PT ;  /* 0x000000000f007276 */ /* 0x000fe20007800010 */
[----:B------:R-:W-:Y:S06]  /*10b0*/  BRA.U UP0, `(.L_x_8) ;  /* 0xfffffffd00347547 */ /* 0x000fec000b83ffff */
[----:B------:R-:W-:-:S07]  /*10c0*/  VIADD R2, R2, 0x1 ;  /* 0x0000000102027836 */ /* 0x000fce0000000000 */
.L_x_7:
[----:B------:R-:W-:-:S09]  /*10d0*/  UISETP.NE.AND UP0, UPT, UR6, URZ, UPT ;  /* 0x000000ff0600728c */ /* 0x000fd2000bf05270 */
[----:B------:R-:W-:Y:S05]  /*10e0*/  BRA.U !UP0, `(.L_x_6) ;  /* 0x0000000908b87547 */ /* 0x000fea000b800000 */
[----:B------:R-:W-:Y:S02]  /*10f0*/  UISETP.GE.U32.AND UP0, UPT, UR6, 0x8, UPT ;  /* 0x000000080600788c */ /* 0x000fe4000bf06070 */
[----:B------:R-:W-:-:S04]  /*1100*/  ULOP3.LUT UR5, UR4, 0x7, URZ, 0xc0, !UPT ;  /* 0x0000000704057892 */ /* 0x000fc8000f8ec0ff */
[----:B------:R-:W-:-:S03]  /*1110*/  UISETP.NE.AND UP1, UPT, UR5, URZ, UPT ;  /* 0x000000ff0500728c */ /* 0x000fc6000bf25270 */
[----:B------:R-:W-:Y:S08]  /*1120*/  BRA.U !UP0, `(.L_x_9) ;  /* 0x0000000508787547 */ /* 0x000ff0000b800000 */
[C---:B------:R-:W-:Y:S01]  /*1130*/  SHF.L.U32 R22, R2.reuse, 0x2, RZ ;  /* 0x0000000202167819 */ /* 0x040fe200000006ff */
[----:B------:R-:W-:-:S03]  /*1140*/  VIADD R2, R2, 0x8 ;  /* 0x0000000802027836 */ /* 0x000fc60000000000 */
[C---:B------:R-:W-:Y:S02]  /*1150*/  ISETP.EQ.AND P3, PT, R22.reuse, -0x1c, PT ;  /* 0xffffffe41600780c */ /* 0x040fe40003f62270 */
[C---:B------:R-:W-:Y:S02]  /*1160*/  ISETP.EQ.AND P6, PT, R22.reuse, -0x18, PT ;  /* 0xffffffe81600780c */ /* 0x040fe40003fc2270 */
[C---:B------:R-:W-:Y:S02]  /*1170*/  ISETP.EQ.AND P5, PT, R22.reuse, -0x14, PT ;  /* 0xffffffec1600780c */ /* 0x040fe40003fa2270 */
[C---:B------:R-:W-:Y:S02]  /*1180*/  ISETP.EQ.AND P4, PT, R22.reuse, -0x10, PT ;  /* 0xfffffff01600780c */ /* 0x040fe40003f82270 */
[C---:B------:R-:W-:Y:S02]  /*1190*/  ISETP.EQ.AND P0, PT, R22.reuse, RZ, PT ;  /* 0x000000ff1600720c */ /* 0x040fe40003f02270 */
[----:B------:R-:W-:-:S02]  /*11a0*/  ISETP.EQ.AND P1, PT, R22, 0x4, PT ;  /* 0x000000041600780c */ /* 0x000fc40003f22270 */
[C---:B------:R-:W-:Y:S01]  /*11b0*/  ISETP.EQ.AND P2, PT, R22.reuse, 0x8, PT ;  /* 0x000000081600780c */ /* 0x040fe20003f42270 */
[--C-:B------:R-:W-:Y:S01]  /*11c0*/  @P3 IMAD.MOV.U32 R20, RZ, RZ, R3.reuse ;  /* 0x000000ffff143224 */ /* 0x100fe200078e0003 */
[C---:B------:R-:W-:Y:S01]  /*11d0*/  ISETP.EQ.AND P3, PT, R22.reuse, 0xc, PT ;  /* 0x0000000c1600780c */ /* 0x040fe20003f62270 */
[--C-:B------:R-:W-:Y:S01]  /*11e0*/  @P6 IMAD.MOV.U32 R19, RZ, RZ, R3.reuse ;  /* 0x000000ffff136224 */ /* 0x100fe200078e0003 */
        /* <DEDUP_REMOVED lines=8> */
[----:B------:R-:W-:-:S02]  /*1270*/  ISETP.EQ.AND P4, PT, R22, 0x10, PT ;  /* 0x000000101600780c */ /* 0x000fc40003f82270 */
[----:B------:R-:W-:Y:S02]  /*1280*/  @P0 MOV R13, R3 ;  /* 0x00000003000d0202 */ /* 0x000fe40000000f00 */
[----:B------:R-:W-:Y:S01]  /*1290*/  @P1 MOV R13, R7 ;  /* 0x00000007000d1202 */ /* 0x000fe20000000f00 */
[----:B------:R-:W-:Y:S01]  /*12a0*/  @P2 IMAD.MOV.U32 R13, RZ, RZ, R9 ;  /* 0x000000ffff0d2224 */ /* 0x000fe200078e0009 */
[C---:B------:R-:W-:Y:S02]  /*12b0*/  ISETP.EQ.AND P6, PT, R22.reuse, 0x14, PT ;  /* 0x000000141600780c */ /* 0x040fe40003fc2270 */
[----:B------:R-:W-:Y:S02]  /*12c0*/  @P3 MOV R13, R11 ;  /* 0x0000000b000d3202 */ /* 0x000fe40000000f00 */
[C---:B------:R-:W-:Y:S02]  /*12d0*/  ISETP.EQ.AND P5, PT, R22.reuse, 0x18, PT ;  /* 0x000000181600780c */ /* 0x040fe40003fa2270 */
[----:B------:R-:W-:Y:S01]  /*12e0*/  P2R R15, PR, RZ, 0x40 ;  /* 0x00000040ff0f7803 */ /* 0x000fe20000000000 */
[----:B------:R-:W-:Y:S01]  /*12f0*/  @P4 IMAD.MOV.U32 R13, RZ, RZ, R6 ;  /* 0x000000ffff0d4224 */ /* 0x000fe200078e0006 */
[----:B------:R-:W-:-:S05]  /*1300*/  ISETP.EQ.AND P4, PT, R22, 0x1c, PT ;  /* 0x0000001c1600780c */ /* 0x000fca0003f82270 */
[----:B------:R-:W-:Y:S02]  /*1310*/  @P6 MOV R13, R8 ;  /* 0x00000008000d6202 */ /* 0x000fe40000000f00 */
[----:B------:R-:W-:Y:S02]  /*1320*/  ISETP.EQ.AND P6, PT, R22, 0x10, PT ;  /* 0x000000101600780c */ /* 0x000fe40003fc2270 */
[----:B------:R-:W-:-:S04]  /*1330*/  @P5 IMAD.MOV.U32 R13, RZ, RZ, R10 ;  /* 0x000000ffff0d5224 */ /* 0x000fc800078e000a */
[----:B------:R-:W-:Y:S02]  /*1340*/  @P4 MOV R13, R12 ;  /* 0x0000000c000d4202 */ /* 0x000fe40000000f00 */
[----:B------:R-:W-:-:S13]  /*1350*/  ISETP.EQ.AND P4, PT, R22, -0x4, PT ;  /* 0xfffffffc1600780c */ /* 0x000fda0003f82270 */
[----:B------:R-:W-:Y:S01]  /*1360*/  @P4 IMAD.MOV.U32 R14, RZ, RZ, R3 ;  /* 0x000000ffff0e4224 */ /* 0x000fe200078e0003 */
[----:B------:R-:W-:Y:S01]  /*1370*/  @P0 MOV R14, R7 ;  /* 0x00000007000e0202 */ /* 0x000fe20000000f00 */
[----:B------:R-:W-:Y:S01]  /*1380*/  @P1 IMAD.MOV.U32 R14, RZ, RZ, R9 ;  /* 0x000000ffff0e1224 */ /* 0x000fe200078e0009 */
[----:B------:R-:W-:Y:S01]  /*1390*/  @P2 MOV R14, R11 ;  /* 0x0000000b000e2202 */ /* 0x000fe20000000f00 */
[----:B------:R-:W-:Y:S01]  /*13a0*/  @P3 IMAD.MOV.U32 R14, RZ, RZ, R6 ;  /* 0x000000ffff0e3224 */ /* 0x000fe200078e0006 */
[----:B------:R-:W-:Y:S02]  /*13b0*/  @P6 MOV R14, R8 ;  /* 0x00000008000e6202 */ /* 0x000fe40000000f00 */
[----:B------:R-:W-:-:S04]  /*13c0*/  ISETP.NE.AND P6, PT, R15, RZ, PT ;  /* 0x000000ff0f00720c */ /* 0x000fc80003fc5270 */
[----:B------:R-:W-:-:S09]  /*13d0*/  P2R R16, PR, RZ, 0x40 ;  /* 0x00000040ff107803 */ /* 0x000fd20000000000 */
[----:B------:R-:W-:Y:S01]  /*13e0*/  @P6 IMAD.MOV.U32 R14, RZ, RZ, R10 ;  /* 0x000000ffff0e6224 */ /* 0x000fe200078e000a */
[----:B------:R-:W-:Y:S02]  /*13f0*/  @P5 MOV R14, R12 ;  /* 0x0000000c000e5202 */ /* 0x000fe40000000f00 */
[C---:B------:R-:W-:Y:S02]  /*1400*/  ISETP.EQ.AND P5, PT, R22.reuse, -0x8, PT ;  /* 0xfffffff81600780c */ /* 0x040fe40003fa2270 */
[----:B------:R-:W-:Y:S02]  /*1410*/  ISETP.EQ.AND P6, PT, R22, 0x10, PT ;  /* 0x000000101600780c */ /* 0x000fe40003fc2270 */
[----:B------:R-:W-:-:S09]  /*1420*/  FMNMX3 R0, R0, R13, R14, !PT ;  /* 0x0000000d00007276 */ /* 0x000fd2000780000e */
[----:B------:R-:W-:Y:S01]  /*1430*/  @P5 IMAD.MOV.U32 R15, RZ, RZ, R3 ;  /* 0x000000ffff0f5224 */ /* 0x000fe200078e0003 */
[----:B------:R-:W-:Y:S01]  /*1440*/  @P4 MOV R15, R7 ;  /* 0x00000007000f4202 */ /* 0x000fe20000000f00 */
[----:B------:R-:W-:Y:S01]  /*1450*/  @P0 IMAD.MOV.U32 R15, RZ, RZ, R9 ;  /* 0x000000ffff0f0224 */ /* 0x000fe200078e0009 */
[----:B------:R-:W-:Y:S01]  /*1460*/  @P1 MOV R15, R11 ;  /* 0x0000000b000f1202 */ /* 0x000fe20000000f00 */
[----:B------:R-:W-:Y:S01]  /*1470*/  @P2 IMAD.MOV.U32 R15, RZ, RZ, R6 ;  /* 0x000000ffff0f2224 */ /* 0x000fe200078e0006 */
[----:B------:R-:W-:Y:S01]  /*1480*/  @P3 MOV R15, R8 ;  /* 0x00000008000f3202 */ /* 0x000fe20000000f00 */
[----:B------:R-:W-:Y:S01]  /*1490*/  @P6 IMAD.MOV.U32 R15, RZ, RZ, R10 ;  /* 0x000000ffff0f6224 */ /* 0x000fe200078e000a */
[----:B------:R-:W-:-:S13]  /*14a0*/  ISETP.NE.AND P6, PT, R16, RZ, PT ;  /* 0x000000ff1000720c */ /* 0x000fda0003fc5270 */
[----:B------:R-:W-:Y:S02]  /*14b0*/  @P6 MOV R15, R12 ;  /* 0x0000000c000f6202 */ /* 0x000fe40000000f00 */
[----:B------:R-:W-:-:S04]  /*14c0*/  ISETP.EQ.AND P6, PT, R22, -0xc, PT ;  /* 0xfffffff41600780c */ /* 0x000fc80003fc2270 */
[----:B------:R-:W-:-:S09]  /*14d0*/  P2R R21, PR, RZ, 0x40 ;  /* 0x00000040ff157803 */ /* 0x000fd20000000000 */
[----:B------:R-:W-:Y:S01]  /*14e0*/  @P6 IMAD.MOV.U32 R16, RZ, RZ, R3 ;  /* 0x000000ffff106224 */ /* 0x000fe200078e0003 */
[----:B------:R-:W-:Y:S02]  /*14f0*/  ISETP.EQ.AND P6, PT, R22, 0x10, PT ;  /* 0x000000101600780c */ /* 0x000fe40003fc2270 */
[----:B------:R-:W-:Y:S01]  /*1500*/  @P5 MOV R16, R7 ;  /* 0x0000000700105202 */ /* 0x000fe20000000f00 */
[----:B------:R-:W-:Y:S01]  /*1510*/  @P4 IMAD.MOV.U32 R16, RZ, RZ, R9 ;  /* 0x000000ffff104224 */ /* 0x000fe200078e0009 */
[----:B------:R-:W-:Y:S01]  /*1520*/  @P0 MOV R16, R11 ;  /* 0x0000000b00100202 */ /* 0x000fe20000000f00 */
[----:B------:R-:W-:Y:S01]  /*1530*/  @P1 IMAD.MOV.U32 R16, RZ, RZ, R6 ;  /* 0x000000ffff101224 */ /* 0x000fe200078e0006 */
[----:B------:R-:W-:Y:S01]  /*1540*/  @P2 MOV R16, R8 ;  /* 0x0000000800102202 */ /* 0x000fe20000000f00 */
[----:B------:R-:W-:-:S06]  /*1550*/  @P3 IMAD.MOV.U32 R16, RZ, RZ, R10 ;  /* 0x000000ffff103224 */ /* 0x000fcc00078e000a */
[----:B------:R-:W-:Y:S02]  /*1560*/  @P6 MOV R16, R12 ;  /* 0x0000000c00106202 */ /* 0x000fe40000000f00 */
[----:B------:R-:W-:Y:S02]  /*1570*/  ISETP.NE.AND P6, PT, R21, RZ, PT ;  /* 0x000000ff1500720c */ /* 0x000fe40003fc5270 */
[----:B------:R-:W-:-:S11]  /*1580*/  FMNMX3 R0, R0, R15, R16, !PT ;  /* 0x0000000f00007276 */ /* 0x000fd60007800010 */
[----:B------:R-:W-:Y:S01]  /*1590*/  @P6 IMAD.MOV.U32 R17, RZ, RZ, R7 ;  /* 0x000000ffff116224 */ /* 0x000fe200078e0007 */
[----:B------:R-:W-:Y:S01]  /*15a0*/  @P5 MOV R17, R9 ;  /* 0x0000000900115202 */ /* 0x000fe20000000f00 */
[----:B------:R-:W-:Y:S01]  /*15b0*/  @P6 IMAD.MOV.U32 R18, RZ, RZ, R9 ;  /* 0x000000ffff126224 */ /* 0x000fe200078e0009 */
[-C--:B------:R-:W-:Y:S01]  /*15c0*/  @P4 MOV R17, R11.reuse ;  /* 0x0000000b00114202 */ /* 0x080fe20000000f00 */
        /* <DEDUP_REMOVED lines=17> */
[----:B------:R-:W-:-:S02]  /*16e0*/  @P0 MOV R20, R12 ;  /* 0x0000000c00140202 */ /* 0x000fc40000000f00 */
[----:B------:R-:W-:-:S04]  /*16f0*/  FMNMX3 R0, R0, R17, R18, !PT ;  /* 0x0000001100007276 */ /* 0x000fc80007800012 */
[----:B------:R-:W-:-:S07]  /*1700*/  FMNMX3 R0, R0, R19, R20, !PT ;  /* 0x0000001300007276 */ /* 0x000fce0007800014 */
.L_x_9:
        /* <DEDUP_REMOVED lines=10> */
[C---:B------:R-:W-:Y:S02]  /*17b0*/  ISETP.EQ.AND P5, PT, R17.reuse, RZ, PT ;  /* 0x000000ff1100720c */ /* 0x040fe40003fa2270 */
[C---:B------:R-:W-:Y:S02]  /*17c0*/  ISETP.EQ.AND P2, PT, R17.reuse, 0x4, PT ;  /* 0x000000041100780c */ /* 0x040fe40003f42270 */
[----:B------:R-:W-:-:S02]  /*17d0*/  ISETP.EQ.AND P4, PT, R17, 0x8, PT ;  /* 0x000000081100780c */ /* 0x000fc40003f82270 */
[C---:B------:R-:W-:Y:S02]  /*17e0*/  ISETP.EQ.AND P3, PT, R17.reuse, 0xc, PT ;  /* 0x0000000c1100780c */ /* 0x040fe40003f62270 */
[----:B------:R-:W-:Y:S01]  /*17f0*/  @P0 MOV R16, R3 ;  /* 0x0000000300100202 */ /* 0x000fe20000000f00 */
[----:B------:R-:W-:Y:S01]  /*1800*/  @P1 IMAD.MOV.U32 R15, RZ, RZ, R3 ;  /* 0x000000ffff0f1224 */ /* 0x000fe200078e0003 */
[C---:B------:R-:W-:Y:S01]  /*1810*/  ISETP.EQ.AND P0, PT, R17.reuse, 0x10, PT ;  /* 0x000000101100780c */ /* 0x040fe20003f02270 */
[----:B------:R-:W-:Y:S01]  /*1820*/  @P6 IMAD.MOV.U32 R15, RZ, RZ, R7 ;  /* 0x000000ffff0f6224 */ /* 0x000fe200078e0007 */
[----:B------:R-:W-:Y:S01]  /*1830*/  @P1 MOV R16, R7 ;  /* 0x0000000700101202 */ /* 0x000fe20000000f00 */
[----:B------:R-:W-:Y:S01]  /*1840*/  @P5 IMAD.MOV.U32 R13, RZ, RZ, R3 ;  /* 0x000000ffff0d5224 */ /* 0x000fe200078e0003 */
[----:B------:R-:W-:Y:S01]  /*1850*/  @P6 MOV R14, R3 ;  /* 0x00000003000e6202 */ /* 0x000fe20000000f00 */
[----:B------:R-:W-:Y:S01]  /*1860*/  @P5 IMAD.MOV.U32 R15, RZ, RZ, R9 ;  /* 0x000000ffff0f5224 */ /* 0x000fe200078e0009 */
[C---:B------:R-:W-:Y:S01]  /*1870*/  ISETP.EQ.AND P1, PT, R17.reuse, 0x14, PT ;  /* 0x000000141100780c */ /* 0x040fe20003f22270 */
[----:B------:R-:W-:Y:S01]  /*1880*/  @P2 IMAD.MOV.U32 R13, RZ, RZ, R7 ;  /* 0x000000ffff0d2224 */ /* 0x000fe200078e0007 */
[----:B------:R-:W-:Y:S01]  /*1890*/  @P6 MOV R16, R9 ;  /* 0x0000000900106202 */ /* 0x000fe20000000f00 */
[----:B------:R-:W-:Y:S01]  /*18a0*/  @P4 IMAD.MOV.U32 R13, RZ, RZ, R9 ;  /* 0x000000ffff0d4224 */ /* 0x000fe200078e0009 */
[----:B------:R-:W-:Y:S01]  /*18b0*/  @P5 MOV R14, R7 ;  /* 0x00000007000e5202 */ /* 0x000fe20000000f00 */
[--C-:B------:R-:W-:Y:S01]  /*18c0*/  @P3 IMAD.MOV.U32 R13, RZ, RZ, R11.reuse ;  /* 0x000000ffff0d3224 */ /* 0x100fe200078e000b */
[C---:B------:R-:W-:Y:S01]  /*18d0*/  ISETP.EQ.AND P6, PT, R17.reuse, 0x18, PT ;  /* 0x000000181100780c */ /* 0x040fe20003fc2270 */
[--C-:B------:R-:W-:Y:S01]  /*18e0*/  @P0 IMAD.MOV.U32 R13, RZ, RZ, R6.reuse ;  /* 0x000000ffff0d0224 */ /* 0x100fe200078e0006 */
[----:B------:R-:W-:Y:S01]  /*18f0*/  @P5 MOV R16, R11 ;  /* 0x0000000b00105202 */ /* 0x000fe20000000f00 */
[----:B------:R-:W-:Y:S01]  /*1900*/  @P2 IMAD.MOV.U32 R15, RZ, RZ, R11 ;  /* 0x000000ffff0f2224 */ /* 0x000fe200078e000b */
[----:B------:R-:W-:Y:S01]  /*1910*/  ISETP.EQ.AND P5, PT, R17, 0x1c, PT ;  /* 0x0000001c1100780c */ /* 0x000fe20003fa2270 */
[----:B------:R-:W-:Y:S01]  /*1920*/  @P4 IMAD.MOV.U32 R15, RZ, RZ, R6 ;  /* 0x000000ffff0f4224 */ /* 0x000fe200078e0006 */
[----:B------:R-:W-:Y:S01]  /*1930*/  @P2 MOV R14, R9 ;  /* 0x00000009000e2202 */ /* 0x000fe20000000f00 */
[--C-:B------:R-:W-:Y:S01]  /*1940*/  @P1 IMAD.MOV.U32 R13, RZ, RZ, R8.reuse ;  /* 0x000000ffff0d1224 */ /* 0x100fe200078e0008 */
[----:B------:R-:W-:Y:S01]  /*1950*/  @P4 MOV R14, R11 ;  /* 0x0000000b000e4202 */ /* 0x000fe20000000f00 */
        /* <DEDUP_REMOVED lines=9> */
[----:B------:R-:W-:-:S02]  /*19f0*/  @P2 MOV R16, R6 ;  /* 0x0000000600102202 */ /* 0x000fc40000000f00 */
[----:B------:R-:W-:Y:S02]  /*1a00*/  @P4 MOV R16, R8 ;  /* 0x0000000800104202 */ /* 0x000fe40000000f00 */
[----:B------:R-:W-:Y:S02]  /*1a10*/  @P3 MOV R16, R10 ;  /* 0x0000000a00103202 */ /* 0x000fe40000000f00 */
[----:B------:R-:W-:Y:S02]  /*1a20*/  @P0 MOV R16, R12 ;  /* 0x0000000c00100202 */ /* 0x000fe40000000f00 */
[----:B------:R-:W-:-:S04]  /*1a30*/  FMNMX3 R0, R0, R13, R14, !PT ;  /* 0x0000000d00007276 */ /* 0x000fc8000780000e */
[----:B------:R-:W-:-:S07]  /*1a40*/  FMNMX3 R0, R0, R15, R16, !PT ;  /* 0x0000000f00007276 */ /* 0x000fce0007800010 */
.L_x_10:
[----:B------:R-:W-:Y:S05]  /*1a50*/  BRA.U !UP1, `(.L_x_6) ;  /* 0x00000001095c7547 */ /* 0x000fea000b800000 */
[----:B------:R-:W-:Y:S01]  /*1a60*/  SHF.L.U32 R2, R2, 0x2, RZ ;  /* 0x0000000202027819 */ /* 0x000fe200000006ff */
[----:B------:R-:W-:-:S12]  /*1a70*/  UIADD3 UR4, UPT, UPT, -UR4, URZ, URZ ;  /* 0x000000ff04047290 */ /* 0x000fd8000fffe1ff */
.L_x_11:
[C---:B------:R-:W-:Y:S01]  /*1a80*/  ISETP.EQ.AND P0, PT, R2.reuse, RZ, PT ;  /* 0x000000ff0200720c */ /* 0x040fe20003f02270 */
[----:B------:R-:W-:Y:S01]  /*1a90*/  UIADD3 UR4, UPT, UPT, UR4, 0x1, URZ ;  /* 0x0000000104047890 */ /* 0x000fe2000fffe0ff */
[C---:B------:R-:W-:Y:S02]  /*1aa0*/  ISETP.EQ.AND P1, PT, R2.reuse, 0x4, PT ;  /* 0x000000040200780c */ /* 0x040fe40003f22270 */
[C---:B------:R-:W-:Y:S01]  /*1ab0*/  ISETP.EQ.AND P2, PT, R2.reuse, 0x8, PT ;  /* 0x000000080200780c */ /* 0x040fe20003f42270 */
[----:B------:R-:W-:Y:S01]  /*1ac0*/  UISETP.NE.AND UP0, UPT, UR4, URZ, UPT ;  /* 0x000000ff0400728c */ /* 0x000fe2000bf05270 */
[----:B------:R-:W-:-:S07]  /*1ad0*/  ISETP.EQ.AND P3, PT, R2, 0xc, PT ;  /* 0x0000000c0200780c */ /* 0x000fce0003f62270 */
[----:B------:R-:W-:Y:S01]  /*1ae0*/  @P0 IMAD.MOV.U32 R13, RZ, RZ, R3 ;  /* 0x000000ffff0d0224 */ /* 0x000fe200078e0003 */
[C---:B------:R-:W-:Y:S02]  /*1af0*/  ISETP.EQ.AND P0, PT, R2.reuse, 0x10, PT ;  /* 0x000000100200780c */ /* 0x040fe40003f02270 */
[----:B------:R-:W-:Y:S01]  /*1b00*/  @P1 MOV R13, R7 ;  /* 0x00000007000d1202 */ /* 0x000fe20000000f00 */
[----:B------:R-:W-:Y:S01]  /*1b10*/  @P2 IMAD.MOV.U32 R13, RZ, RZ, R9 ;  /* 0x000000ffff0d2224 */ /* 0x000fe200078e0009 */
[C---:B------:R-:W-:Y:S02]  /*1b20*/  ISETP.EQ.AND P1, PT, R2.reuse, 0x14, PT ;  /* 0x000000140200780c */ /* 0x040fe40003f22270 */
[C---:B------:R-:W-:Y:S02]  /*1b30*/  ISETP.EQ.AND P2, PT, R2.reuse, 0x18, PT ;  /* 0x000000180200780c */ /* 0x040fe40003f42270 */
[----:B------:R-:W-:Y:S02]  /*1b40*/  @P3 MOV R13, R11 ;  /* 0x0000000b000d3202 */ /* 0x000fe40000000f00 */
[C---:B------:R-:W-:Y:S01]  /*1b50*/  ISETP.EQ.AND P3, PT, R2.reuse, 0x1c, PT ;  /* 0x0000001c0200780c */ /* 0x040fe20003f62270 */
[----:B------:R-:W-:-:S02]  /*1b60*/  VIADD R2, R2, 0x4 ;  /* 0x0000000402027836 */ /* 0x000fc40000000000 */
[----:B------:R-:W-:-:S04]  /*1b70*/  @P0 IMAD.MOV.U32 R13, RZ, RZ, R6 ;  /* 0x000000ffff0d0224 */ /* 0x000fc800078e0006 */
[----:B------:R-:W-:Y:S02]  /*1b80*/  @P1 MOV R13, R8 ;  /* 0x00000008000d1202 */ /* 0x000fe40000000f00 */
[----:B------:R-:W-:-:S04]  /*1b90*/  @P2 IMAD.MOV.U32 R13, RZ, RZ, R10 ;  /* 0x000000ffff0d2224 */ /* 0x000fc800078e000a */
[----:B------:R-:W-:-:S04]  /*1ba0*/  @P3 MOV R13, R12 ;  /* 0x0000000c000d3202 */ /* 0x000fc80000000f00 */
[----:B------:R-:W-:Y:S01]  /*1bb0*/  FMNMX R0, R0, R13, !PT ;  /* 0x0000000d00007209 */ /* 0x000fe20007800000 */
[----:B------:R-:W-:Y:S06]  /*1bc0*/  BRA.U UP0, `(.L_x_11) ;  /* 0xfffffffd00ac7547 */ /* 0x000fec000b83ffff */
.L_x_6:
[----:B------:R-:W0:Y:S01]  /*1bd0*/  LDC R2, c[0x0][0x38c] ;  /* 0x0000e300ff027b82 */ /* 0x000e220000000800 */
[----:B------:R-:W-:Y:S01]  /*1be0*/  HFMA2 R16, -RZ, RZ, 0, 0 ;  /* 0x00000000ff107431 */ /* 0x000fe200000001ff */
[----:B0-----:R-:W-:-:S13]  /*1bf0*/  ISETP.GE.AND P3, PT, R2, 0x1, PT ;  /* 0x000000010200780c */ /* 0x001fda0003f66270 */
[----:B------:R-:W-:Y:S05]  /*1c00*/  @!P3 BRA `(.L_x_12) ;  /* 0x000000100094b947 */ /* 0x000fea0003800000 */
[C---:B------:R-:W-:Y:S01]  /*1c10*/  ISETP.GE.U32.AND P0, PT, R2.reuse, 0x8, PT ;  /* 0x000000080200780c */ /* 0x040fe20003f06070 */
[----:B------:R-:W-:Y:S01]  /*1c20*/  IMAD.MOV.U32 R16, RZ, RZ, RZ ;  /* 0x000000ffff107224 */ /* 0x000fe200078e00ff */
[----:B------:R-:W-:Y:S02]  /*1c30*/  LOP3.LUT R22, R2, 0x7, RZ, 0xc0, !PT ;  /* 0x0000000702167812 */ /* 0x000fe400078ec0ff */
[----:B------:R-:W-:Y:S02]  /*1c40*/  MOV R13, RZ ;  /* 0x000000ff000d7202 */ /* 0x000fe40000000f00 */
[----:B------:R-:W-:-:S07]  /*1c50*/  ISETP.NE.AND P4, PT, R22, RZ, PT ;  /* 0x000000ff1600720c */ /* 0x000fce0003f85270 */
[----:B------:R-:W-:Y:S06]  /*1c60*/  @!P0 BRA `(.L_x_13) ;  /* 0x0000000400f48947 */ /* 0x000fec0003800000 */
[----:B------:R-:W-:Y:S01]  /*1c70*/  LOP3.LUT R13, R2, 0x7ffffff8, RZ, 0xc0, !PT ;  /* 0x7ffffff8020d7812 */ /* 0x000fe200078ec0ff */
[----:B------:R-:W-:Y:S01]  /*1c80*/  IMAD.MOV.U32 R21, RZ, RZ, 0x10 ;  /* 0x00000010ff157424 */ /* 0x000fe200078e00ff */
[----:B------:R-:W-:-:S03]  /*1c90*/  MOV R16, RZ ;  /* 0x000000ff00107202 */ /* 0x000fc60000000f00 */
[----:B------:R-:W-:-:S07]  /*1ca0*/  IMAD.MOV R23, RZ, RZ, -R13 ;  /* 0x000000ffff177224 */ /* 0x000fce00078e0a0d */
.L_x_14:
[C---:B------:R-:W-:Y:S01]  /*1cb0*/  ISETP.EQ.AND P1, PT, R21.reuse, 0x10, PT ;  /* 0x000000101500780c */ /* 0x040fe20003f22270 */
[----:B------:R-:W-:Y:S01]  /*1cc0*/  HFMA2 R15, -RZ, RZ, 0.96630859375, -0.0022525787353515625 ;  /* 0x3bbb989dff0f7431 */ /* 0x000fe200000001ff */
[C---:B------:R-:W-:Y:S02]  /*1cd0*/  ISETP.EQ.AND P0, PT, R21.reuse, 0x20, PT ;  /* 0x000000201500780c */ /* 0x040fe40003f02270 */
[----:B------:R-:W-:Y:S02]  /*1ce0*/  MOV R14, 0x437c0000 ;  /* 0x437c0000000e7802 */ /* 0x000fe40000000f00 */
[C---:B------:R-:W-:Y:S01]  /*1cf0*/  ISETP.EQ.AND P2, PT, R21.reuse, RZ, PT ;  /* 0x000000ff1500720c */ /* 0x040fe20003f42270 */
[----:B------:R-:W-:Y:S01]  /*1d00*/  VIADD R21, R21, 0x20 ;  /* 0x0000002015157836 */ /* 0x000fe20000000000 */
[----:B------:R-:W-:-:S05]  /*1d10*/  IADD3 R23, PT, PT, R23, 0x8, RZ ;  /* 0x0000000817177810 */ /* 0x000fca0007ffe0ff */
[----:B------:R-:W-:Y:S01]  /*1d20*/  @P1 MOV R17, R3 ;  /* 0x0000000300111202 */ /* 0x000fe20000000f00 */
[----:B------:R-:W-:Y:S01]  /*1d30*/  @P1 IMAD.MOV.U32 R25, RZ, RZ, R7 ;  /* 0x000000ffff191224 */ /* 0x000fe200078e0007 */
[----:B------:R-:W-:Y:S01]  /*1d40*/  @P1 MOV R27, R9 ;  /* 0x00000009001b1202 */ /* 0x000fe20000000f00 */
[----:B------:R-:W-:Y:S02]  /*1d50*/  @P0 IMAD.MOV.U32 R17, RZ, RZ, R6 ;  /* 0x000000ffff110224 */ /* 0x000fe400078e0006 */
[----:B------:R-:W-:Y:S02]  /*1d60*/  @P0 IMAD.MOV.U32 R25, RZ, RZ, R8 ;  /* 0x000000ffff190224 */ /* 0x000fe400078e0008 */
[C---:B------:R-:W-:Y:S01]  /*1d70*/  FADD R18, -R0.reuse, R17 ;  /* 0x0000001100127221 */ /* 0x040fe20000000100 */
[----:B------:R-:W-:Y:S02]  /*1d80*/  @P0 IMAD.MOV.U32 R27, RZ, RZ, R10 ;  /* 0x000000ffff1b0224 */ /* 0x000fe400078e000a */
[----:B------:R-:W-:Y:S01]  /*1d90*/  FADD R20, -R0, R25 ;  /* 0x0000001900147221 */ /* 0x000fe20000000100 */
[----:B------:R-:W-:Y:S01]  /*1da0*/  FFMA.SAT R19, R18, R15, 0.5 ;  /* 0x3f00000012137423 */ /* 0x000fe2000000200f */
[----:B------:R-:W-:-:S02]  /*1db0*/  FADD R26, -R0, R27 ;  /* 0x0000001b001a7221 */ /* 0x000fc40000000100 */
[-C--:B------:R-:W-:Y:S01]  /*1dc0*/  FFMA.SAT R29, R20, R15.reuse, 0.5 ;  /* 0x3f000000141d7423 */ /* 0x080fe2000000200f */
[----:B------:R-:W-:Y:S01]  /*1dd0*/  FFMA.RM R19, R19, R14, 12582913 ;  /* 0x4b40000113137423 */ /* 0x000fe2000000400e */
[----:B------:R-:W-:-:S03]  /*1de0*/  FFMA.SAT R27, R26, R15, 0.5 ;  /* 0x3f0000001a1b7423 */ /* 0x000fc6000000200f */
[C---:B------:R-:W-:Y:S01]  /*1df0*/  FADD R17, R19.reuse, -12583039 ;  /* 0xcb40007f13117421 */ /* 0x040fe20000000000 */
[----:B------:R-:W-:-:S03]  /*1e00*/  SHF.L.U32 R19, R19, 0x17, RZ ;  /* 0x0000001713137819 */ /* 0x000fc600000006ff */
[----:B------:R-:W-:Y:S01]  /*1e10*/  FFMA R25, R18, 1.4426950216293334961, -R17 ;  /* 0x3fb8aa3b12197823 */ /* 0x000fe20000000811 */
[----:B------:R-:W-:-:S03]  /*1e20*/  FFMA.RM R17, R29, R14, 12582913 ;  /* 0x4b4000011d117423 */ /* 0x000fc6000000400e */
[----:B------:R-:W-:Y:S01]  /*1e30*/  FFMA R24, R18, 1.925963033500011079e-08, R25 ;  /* 0x32a5706012187823 */ /* 0x000fe20000000019 */
[----:B------:R-:W-:Y:S01]  /*1e40*/  FFMA.RM R18, R27, R14, 12582913 ;  /* 0x4b4000011b127423 */ /* 0x000fe2000000400e */
[C---:B------:R-:W-:Y:S01]  /*1e50*/  FADD R25, R17.reuse, -12583039 ;  /* 0xcb40007f11197421 */ /* 0x040fe20000000000 */
[----:B------:R-:W-:Y:S02]  /*1e60*/  IMAD.SHL.U32 R28, R17, 0x800000, RZ ;  /* 0x00800000111c7824 */ /* 0x000fe400078e00ff */
[----:B------:R-:W-:Y:S01]  /*1e70*/  FADD R27, R18, -12583039 ;  /* 0xcb40007f121b7421 */ /* 0x000fe20000000000 */
[----:B------:R-:W-:Y:S01]  /*1e80*/  FFMA R25, R20, 1.4426950216293334961, -R25 ;  /* 0x3fb8aa3b14197823 */ /* 0x000fe20000000819 */
[----:B------:R-:W0:Y:S02]  /*1e90*/  MUFU.EX2 R24, R24 ;  /* 0x0000001800187308 */ /* 0x000e240000000800 */
[----:B------:R-:W-:Y:S01]  /*1ea0*/  FFMA R27, R26, 1.4426950216293334961, -R27 ;  /* 0x3fb8aa3b1a1b7823 */ /* 0x000fe2000000081b */
[----:B------:R-:W-:-:S03]  /*1eb0*/  FFMA R25, R20, 1.925963033500011079e-08, R25 ;  /* 0x32a5706014197823 */ /* 0x000fc60000000019 */
[----:B------:R-:W-:Y:S01]  /*1ec0*/  FFMA R20, R26, 1.925963033500011079e-08, R27 ;  /* 0x32a570601a147823 */ /* 0x000fe2000000001b */
[----:B------:R-:W-:Y:S01]  /*1ed0*/  @P1 MOV R27, R11 ;  /* 0x0000000b001b1202 */ /* 0x000fe20000000f00 */
[----:B------:R-:W-:Y:S01]  /*1ee0*/  @P0 IMAD.MOV.U32 R27, RZ, RZ, R12 ;  /* 0x000000ffff1b0224 */ /* 0x000fe200078e000c */
[----:B------:R-:W1:Y:S03]  /*1ef0*/  MUFU.EX2 R25, R25 ;  /* 0x0000001900197308 */ /* 0x000e660000000800 */
[----:B------:R-:W-:-:S04]  /*1f00*/  FADD R26, -R0, R27 ;  /* 0x0000001b001a7221 */ /* 0x000fc80000000100 */
[----:B------:R-:W-:Y:S01]  /*1f10*/  FFMA.SAT R27, R26, R15, 0.5 ;  /* 0x3f0000001a1b7423 */ /* 0x000fe2000000200f */
[----:B------:R-:W2:Y:S01]  /*1f20*/  MUFU.EX2 R20, R20 ;  /* 0x0000001400147308 */ /* 0x000ea20000000800 */
[----:B0-----:R-:W-:Y:S02]  /*1f30*/  FMUL R19, R19, R24 ;  /* 0x0000001813137220 */ /* 0x001fe40000400000 */
[----:B------:R-:W-:Y:S02]  /*1f40*/  FFMA.RM R27, R27, R14, 12582913 ;  /* 0x4b4000011b1b7423 */ /* 0x000fe4000000400e */
[----:B------:R-:W-:Y:S01]  /*1f50*/  @P0 IMAD.MOV.U32 R6, RZ, RZ, R19 ;  /* 0x000000ffff060224 */ /* 0x000fe200078e0013 */
[----:B------:R-:W-:Y:S01]  /*1f60*/  @P1 MOV R3, R19 ;  /* 0x0000001300031202 */ /* 0x000fe20000000f00 */
[----:B------:R-:W-:Y:S01]  /*1f70*/  FADD R29, R27, -12583039 ;  /* 0xcb40007f1b1d7421 */ /* 0x000fe20000000000 */
[----:B------:R-:W-:Y:S01]  /*1f80*/  FADD R16, R19, R16 ;  /* 0x0000001013107221 */ /* 0x000fe20000000000 */
[----:B-1----:R-:W-:Y:S01]  /*1f90*/  FMUL R17, R28, R25 ;  /* 0x000000191c117220 */ /* 0x002fe20000400000 */
[----:B------:R-:W-:Y:S01]  /*1fa0*/  SHF.L.U32 R25, R18, 0x17, RZ ;  /* 0x0000001712197819 */ /* 0x000fe200000006ff */
[----:B------:R-:W-:Y:S01]  /*1fb0*/  FFMA R29, R26, 1.4426950216293334961, -R29 ;  /* 0x3fb8aa3b1a1d7823 */ /* 0x000fe2000000081d */
[----:B------:R-:W-:-:S02]  /*1fc0*/  IMAD.SHL.U32 R18, R27, 0x800000, RZ ;  /* 0x008000001b127824 */ /* 0x000fc400078e00ff */
[----:B------:R-:W-:Y:S02]  /*1fd0*/  @P1 IMAD.MOV.U32 R7, RZ, RZ, R17 ;  /* 0x000000ffff071224 */ /* 0x000fe400078e0011 */
[----:B------:R-:W-:Y:S01]  /*1fe0*/  FFMA R29, R26, 1.925963033500011079e-08, R29 ;  /* 0x32a570601a1d7823 */ /* 0x000fe2000000001d */
[----:B------:R-:W-:Y:S02]  /*1ff0*/  @P0 IMAD.MOV.U32 R8, RZ, RZ, R17 ;  /* 0x000000ffff080224 */ /* 0x000fe400078e0011 */
[----:B--2---:R-:W-:Y:S01]  /*2000*/  FMUL R24, R25, R20 ;  /* 0x0000001419187220 */ /* 0x004fe20000400000 */
[----:B------:R-:W-:Y:S01]  /*2010*/  @P2 MOV R25, R3 ;  /* 0x0000000300192202 */ /* 0x000fe20000000f00 */
[----:B------:R-:W-:Y:S01]  /*2020*/  @P2 IMAD.MOV.U32 R27, RZ, RZ, R7 ;  /* 0x000000ffff1b2224 */ /* 0x000fe200078e0007 */
[----:B------:R-:W-:Y:S01]  /*2030*/  @P1 MOV R25, R6 ;  /* 0x0000000600191202 */ /* 0x000fe20000000f00 */
[----:B------:R-:W0:Y:S01]  /*2040*/  MUFU.EX2 R29, R29 ;  /* 0x0000001d001d7308 */ /* 0x000e220000000800 */
[----:B------:R-:W-:-:S02]  /*2050*/  @P1 IMAD.MOV.U32 R27, RZ, RZ, R8 ;  /* 0x000000ffff1b1224 */ /* 0x000fc400078e0008 */
[----:B------:R-:W-:Y:S01]  /*2060*/  FADD R17, R16, R17 ;  /* 0x0000001110117221 */ /* 0x000fe20000000000 */
[-C--:B------:R-:W-:Y:S01]  /*2070*/  @P1 MOV R9, R24.reuse ;  /* 0x0000001800091202 */ /* 0x080fe20000000f00 */
[C---:B------:R-:W-:Y:S01]  /*2080*/  FADD R20, -R0.reuse, R25 ;  /* 0x0000001900147221 */ /* 0x040fe20000000100 */
[----:B------:R-:W-:Y:S01]  /*2090*/  @P0 MOV R10, R24 ;  /* 0x00000018000a0202 */ /* 0x000fe20000000f00 */
[----:B------:R-:W-:Y:S01]  /*20a0*/  FADD R26, -R0, R27 ;  /* 0x0000001b001a7221 */ /* 0x000fe20000000100 */
[----:B------:R-:W-:Y:S01]  /*20b0*/  FADD R17, R17, R24 ;  /* 0x0000001811117221 */ /* 0x000fe20000000000 */
[----:B------:R-:W-:Y:S01]  /*20c0*/  FFMA.SAT R25, R20, R15, 0.5 ;  /* 0x3f00000014197423 */ /* 0x000fe2000000200f */
[----:B------:R-:W-:Y:S01]  /*20d0*/  @P2 MOV R19, R9 ;  /* 0x0000000900132202 */ /* 0x000fe20000000f00 */
[----:B------:R-:W-:Y:S01]  /*20e0*/  FFMA.SAT R27, R26, R15, 0.5 ;  /* 0x3f0000001a1b7423 */ /* 0x000fe2000000200f */
[----:B------:R-:W-:Y:S02]  /*20f0*/  @P1 IMAD.MOV.U32 R19, RZ, RZ, R10 ;  /* 0x000000ffff131224 */ /* 0x000fe400078e000a */
[----:B------:R-:W-:-:S02]  /*2100*/  FFMA.RM R16, R25, R14, 12582913 ;  /* 0x4b40000119107423 */ /* 0x000fc4000000400e */
[----:B------:R-:W-:Y:S02]  /*2110*/  FADD R28, -R0, R19 ;  /* 0x00000013001c7221 */ /* 0x000fe40000000100 */
[----:B------:R-:W-:Y:S01]  /*2120*/  FADD R25, R16, -12583039 ;  /* 0xcb40007f10197421 */ /* 0x000fe20000000000 */
[----:B0-----:R-:W-:-:S03]  /*2130*/  FMUL R18, R18, R29 ;  /* 0x0000001d12127220 */ /* 0x001fc60000400000 */
[----:B------:R-:W-:Y:S01]  /*2140*/  FFMA R25, R20, 1.4426950216293334961, -R25 ;  /* 0x3fb8aa3b14197823 */ /* 0x000fe20000000819 */
[--C-:B------:R-:W-:Y:S01]  /*2150*/  @P0 IMAD.MOV.U32 R12, RZ, RZ, R18.reuse ;  /* 0x000000ffff0c0224 */ /* 0x100fe200078e0012 */
[----:B------:R-:W-:Y:S01]  /*2160*/  @P1 MOV R11, R18 ;  /* 0x00000012000b1202 */ /* 0x000fe20000000f00 */
[----:B------:R-:W-:Y:S01]  /*2170*/  FADD R17, R17, R18 ;  /* 0x0000001211117221 */ /* 0x000fe20000000000 */
[----:B------:R-:W-:Y:S01]  /*2180*/  FFMA.RM R18, R27, R14, 12582913 ;  /* 0x4b4000011b127423 */ /* 0x000fe2000000400e */
[----:B------:R-:W-:Y:S01]  /*2190*/  FFMA.SAT R27, R28, R15, 0.5 ;  /* 0x3f0000001c1b7423 */ /* 0x000fe2000000200f */
[----:B------:R-:W-:Y:S01]  /*21a0*/  FFMA R24, R20, 1.925963033500011079e-08, R25 ;  /* 0x32a5706014187823 */ /* 0x000fe20000000019 */
[----:B------:R-:W-:Y:S01]  /*21b0*/  ISETP.NE.AND P0, PT, R23, RZ, PT ;  /* 0x000000ff1700720c */ /* 0x000fe20003f05270 */
[C---:B------:R-:W-:Y:S01]  /*21c0*/  FADD R19, R18.reuse, -12583039 ;  /* 0xcb40007f12137421 */ /* 0x040fe20000000000 */
[----:B------:R-:W-:-:S03]  /*21d0*/  IMAD.SHL.U32 R29, R18, 0x800000, RZ ;  /* 0x00800000121d7824 */ /* 0x000fc600078e00ff */
[C---:B------:R-:W-:Y:S01]  /*21e0*/  FFMA R25, R26.reuse, 1.4426950216293334961, -R19 ;  /* 0x3fb8aa3b1a197823 */ /* 0x040fe20000000813 */
[----:B------:R-:W-:Y:S01]  /*21f0*/  FFMA.RM R19, R27, R14, 12582913 ;  /* 0x4b4000011b137423 */ /* 0x000fe2000000400e */
[----:B------:R-:W-:Y:S01]  /*2200*/  @P2 MOV R27, R11 ;  /* 0x0000000b001b2202 */ /* 0x000fe20000000f00 */
[----:B------:R-:W-:Y:S02]  /*2210*/  @P1 IMAD.MOV.U32 R27, RZ, RZ, R12 ;  /* 0x000000ffff1b1224 */ /* 0x000fe400078e000c */
[----:B------:R-:W-:Y:S01]  /*2220*/  FFMA R26, R26, 1.925963033500011079e-08, R25 ;  /* 0x32a570601a1a7823 */ /* 0x000fe20000000019 */
[C---:B------:R-:W-:Y:S01]  /*2230*/  FADD R25, R19.reuse, -12583039 ;  /* 0xcb40007f13197421 */ /* 0x040fe20000000000 */
[----:B------:R-:W0:Y:S01]  /*2240*/  MUFU.EX2 R24, R24 ;  /* 0x0000001800187308 */ /* 0x000e220000000800 */
[----:B------:R-:W-:Y:S01]  /*2250*/  FADD R20, -R0, R27 ;  /* 0x0000001b00147221 */ /* 0x000fe20000000100 */
[----:B------:R-:W-:Y:S01]  /*2260*/  SHF.L.U32 R27, R16, 0x17, RZ ;  /* 0x00000017101b7819 */ /* 0x000fe200000006ff */
[----:B------:R-:W-:Y:S01]  /*2270*/  FFMA R25, R28, 1.4426950216293334961, -R25 ;  /* 0x3fb8aa3b1c197823 */ /* 0x000fe20000000819 */
[----:B------:R-:W-:Y:S01]  /*2280*/  SHF.L.U32 R16, R19, 0x17, RZ ;  /* 0x0000001713107819 */ /* 0x000fe200000006ff */
[----:B------:R-:W-:-:S02]  /*2290*/  FFMA.SAT R15, R20, R15, 0.5 ;  /* 0x3f000000140f7423 */ /* 0x000fc4000000200f */
[----:B------:R-:W-:Y:S01]  /*22a0*/  FFMA R25, R28, 1.925963033500011079e-08, R25 ;  /* 0x32a570601c197823 */ /* 0x000fe20000000019 */
[----:B------:R-:W1:Y:S01]  /*22b0*/  MUFU.EX2 R26, R26 ;  /* 0x0000001a001a7308 */ /* 0x000e620000000800 */
[----:B------:R-:W-:-:S04]  /*22c0*/  FFMA.RM R14, R15, R14, 12582913 ;  /* 0x4b4000010f0e7423 */ /* 0x000fc8000000400e */
[C---:B------:R-:W-:Y:S01]  /*22d0*/  FADD R15, R14.reuse, -12583039 ;  /* 0xcb40007f0e0f7421 */ /* 0x040fe20000000000 */
[----:B------:R-:W-:Y:S02]  /*22e0*/  IMAD.SHL.U32 R14, R14, 0x800000, RZ ;  /* 0x008000000e0e7824 */ /* 0x000fe400078e00ff */
[----:B------:R-:W2:Y:S01]  /*22f0*/  MUFU.EX2 R25, R25 ;  /* 0x0000001900197308 */ /* 0x000ea20000000800 */
[----:B------:R-:W-:Y:S01]  /*2300*/  FFMA R15, R20, 1.4426950216293334961, -R15 ;  /* 0x3fb8aa3b140f7823 */ /* 0x000fe2000000080f */
[----:B0-----:R-:W-:-:S03]  /*2310*/  FMUL R24, R27, R24 ;  /* 0x000000181b187220 */ /* 0x001fc60000400000 */
[----:B------:R-:W-:Y:S01]  /*2320*/  FFMA R15, R20, 1.925963033500011079e-08, R15 ;  /* 0x32a57060140f7823 */ /* 0x000fe2000000000f */
[--C-:B------:R-:W-:Y:S01]  /*2330*/  FADD R17, R17, R24.reuse ;  /* 0x0000001811117221 */ /* 0x100fe20000000000 */
[----:B------:R-:W-:Y:S01]  /*2340*/  @P2 MOV R3, R24 ;  /* 0x0000001800032202 */ /* 0x000fe20000000f00 */
[----:B------:R-:W-:Y:S02]  /*2350*/  @P1 IMAD.MOV.U32 R6, RZ, RZ, R24 ;  /* 0x000000ffff061224 */ /* 0x000fe400078e0018 */
[----:B-1----:R-:W-:Y:S01]  /*2360*/  FMUL R26, R29, R26 ;  /* 0x0000001a1d1a7220 */ /* 0x002fe20000400000 */
[----:B------:R-:W0:Y:S03]  /*2370*/  MUFU.EX2 R15, R15 ;  /* 0x0000000f000f7308 */ /* 0x000e260000000800 */
[--C-:B------:R-:W-:Y:S01]  /*2380*/  FADD R17, R17, R26.reuse ;  /* 0x0000001a11117221 */ /* 0x100fe20000000000 */
[----:B------:R-:W-:Y:S01]  /*2390*/  @P2 IMAD.MOV.U32 R7, RZ, RZ, R26 ;  /* 0x000000ffff072224 */ /* 0x000fe200078e001a */
[----:B------:R-:W-:Y:S01]  /*23a0*/  @P1 MOV R8, R26 ;  /* 0x0000001a00081202 */ /* 0x000fe20000000f00 */
[----:B--2---:R-:W-:-:S04]  /*23b0*/  FMUL R16, R16, R25 ;  /* 0x0000001910107220 */ /* 0x004fc80000400000 */
[--C-:B------:R-:W-:Y:S01]  /*23c0*/  FADD R17, R17, R16.reuse ;  /* 0x0000001011117221 */ /* 0x100fe20000000000 */
[----:B------:R-:W-:Y:S01]  /*23d0*/  @P2 IMAD.MOV.U32 R9, RZ, RZ, R16 ;  /* 0x000000ffff092224 */ /* 0x000fe200078e0010 */
[----:B------:R-:W-:Y:S01]  /*23e0*/  @P1 MOV R10, R16 ;  /* 0x00000010000a1202 */ /* 0x000fe20000000f00 */
[----:B0-----:R-:W-:-:S04]  /*23f0*/  FMUL R14, R14, R15 ;  /* 0x0000000f0e0e7220 */ /* 0x001fc80000400000 */
[--C-:B------:R-:W-:Y:S01]  /*2400*/  @P2 IMAD.MOV.U32 R11, RZ, RZ, R14.reuse ;  /* 0x000000ffff0b2224 */ /* 0x100fe200078e000e */
[----:B------:R-:W-:Y:S01]  /*2410*/  @P1 MOV R12, R14 ;  /* 0x0000000e000c1202 */ /* 0x000fe20000000f00 */
[----:B------:R-:W-:Y:S01]  /*2420*/  FADD R16, R17, R14 ;  /* 0x0000000e11107221 */ /* 0x000fe20000000000 */
[----:B------:R-:W-:Y:S06]  /*2430*/  @P0 BRA `(.L_x_14) ;  /* 0xfffffff8001c0947 */ /* 0x000fec000383ffff */
.L_x_13:
[----:B------:R-:W-:Y:S05]  /*2440*/  @!P4 BRA `(.L_x_12) ;  /* 0x000000080084c947 */ /* 0x000fea0003800000 */
[----:B------:R-:W-:Y:S02]  /*2450*/  ISETP.GE.U32.AND P1, PT, R22, 0x4, PT ;  /* 0x000000041600780c */ /* 0x000fe40003f26070 */
[----:B------:R-:W-:-:S04]  /*2460*/  LOP3.LUT R21, R2, 0x3, RZ, 0xc0, !PT ;  /* 0x0000000302157812 */ /* 0x000fc800078ec0ff */
[----:B------:R-:W-:-:S07]  /*2470*/  ISETP.NE.AND P0, PT, R21, RZ, PT ;  /* 0x000000ff1500720c */ /* 0x000fce0003f05270 */
[----:B------:R-:W-:Y:S06]  /*2480*/  @!P1 BRA `(.L_x_15) ;  /* 0x0000000400489947 */ /* 0x000fec0003800000 */
[C---:B------:R-:W-:Y:S01]  /*2490*/  SHF.L.U32 R22, R13.reuse, 0x2, RZ ;  /* 0x000000020d167819 */ /* 0x040fe200000006ff */
[----:B------:R-:W-:Y:S02]  /*24a0*/  HFMA2 R19, -RZ, RZ, 0.96630859375, -0.0022525787353515625 ;  /* 0x3bbb989dff137431 */ /* 0x000fe400000001ff */
[----:B------:R-:W-:Y:S01]  /*24b0*/  IMAD.MOV.U32 R14, RZ, RZ, 0x3bbb989d ;  /* 0x3bbb989dff0e7424 */ /* 0x000fe200078e00ff */
[----:B------:R-:W-:Y:S02]  /*24c0*/  IADD3 R13, PT, PT, R13, 0x4, RZ ;  /* 0x000000040d0d7810 */ /* 0x000fe40007ffe0ff */
[C---:B------:R-:W-:Y:S02]  /*24d0*/  ISETP.EQ.AND P1, PT, R22.reuse, RZ, PT ;  /* 0x000000ff1600720c */ /* 0x040fe40003f22270 */
[C---:B------:R-:W-:Y:S02]  /*24e0*/  ISETP.EQ.AND P2, PT, R22.reuse, 0x8, PT ;  /* 0x000000081600780c */ /* 0x040fe40003f42270 */
[----:B------:R-:W-:-:S02]  /*24f0*/  ISETP.EQ.AND P4, PT, R22, 0x10, PT ;  /* 0x000000101600780c */ /* 0x000fc40003f82270 */
[C---:B------:R-:W-:Y:S02]  /*2500*/  ISETP.EQ.AND P5, PT, R22.reuse, 0x18, PT ;  /* 0x000000181600780c */ /* 0x040fe40003fa2270 */
[----:B------:R-:W-:-:S05]  /*2510*/  ISETP.EQ.AND P6, PT, R22, -0x8, PT ;  /* 0xfffffff81600780c */ /* 0x000fca0003fc2270 */
[----:B------:R-:W-:Y:S01]  /*2520*/  @P1 IMAD.MOV.U32 R15, RZ, RZ, R3 ;  /* 0x000000ffff0f1224 */ /* 0x000fe200078e0003 */
[----:B------:R-:W-:Y:S01]  /*2530*/  @P1 MOV R17, R7 ;  /* 0x0000000700111202 */ /* 0x000fe20000000f00 */
[----:B------:R-:W-:Y:S01]  /*2540*/  @P2 IMAD.MOV.U32 R15, RZ, RZ, R9 ;  /* 0x000000ffff0f2224 */ /* 0x000fe200078e0009 */
[----:B------:R-:W-:Y:S01]  /*2550*/  @P2 MOV R17, R11 ;  /* 0x0000000b00112202 */ /* 0x000fe20000000f00 */
[----:B------:R-:W-:Y:S01]  /*2560*/  @P4 IMAD.MOV.U32 R15, RZ, RZ, R6 ;  /* 0x000000ffff0f4224 */ /* 0x000fe200078e0006 */
[----:B------:R-:W-:Y:S01]  /*2570*/  @P4 MOV R17, R8 ;  /* 0x0000000800114202 */ /* 0x000fe20000000f00 */
[----:B------:R-:W-:Y:S02]  /*2580*/  @P5 IMAD.MOV.U32 R15, RZ, RZ, R10 ;  /* 0x000000ffff0f5224 */ /* 0x000fe400078e000a */
[----:B------:R-:W-:Y:S02]  /*2590*/  @P5 IMAD.MOV.U32 R17, RZ, RZ, R12 ;  /* 0x000000ffff115224 */ /* 0x000fe400078e000c */
[C---:B------:R-:W-:Y:S01]  /*25a0*/  FADD R20, -R0.reuse, R15 ;  /* 0x0000000f00147221 */ /* 0x040fe20000000100 */
[----:B------:R-:W-:Y:S01]  /*25b0*/  MOV R15, 0x437c0000 ;  /* 0x437c0000000f7802 */ /* 0x000fe20000000f00 */
[----:B------:R-:W-:-:S02]  /*25c0*/  FADD R17, -R0, R17 ;  /* 0x0000001100117221 */ /* 0x000fc40000000100 */
[----:B------:R-:W-:Y:S02]  /*25d0*/  FFMA.SAT R18, R20, R19, 0.5 ;  /* 0x3f00000014127423 */ /* 0x000fe40000002013 */
[----:B------:R-:W-:Y:S02]  /*25e0*/  FFMA.SAT R24, R17, R14, 0.5 ;  /* 0x3f00000011187423 */ /* 0x000fe4000000200e */
[-C--:B------:R-:W-:Y:S02]  /*25f0*/  FFMA.RM R18, R18, R15.reuse, 12582913 ;  /* 0x4b40000112127423 */ /* 0x080fe4000000400f */
[----:B------:R-:W-:Y:S02]  /*2600*/  FFMA.RM R19, R24, R15, 12582913 ;  /* 0x4b40000118137423 */ /* 0x000fe4000000400f */
[----:B------:R-:W-:Y:S02]  /*2610*/  FADD R23, R18, -12583039 ;  /* 0xcb40007f12177421 */ /* 0x000fe40000000000 */
[----:B------:R-:W-:-:S02]  /*2620*/  FADD R24, R19, -12583039 ;  /* 0xcb40007f13187421 */ /* 0x000fc40000000000 */
[C---:B------:R-:W-:Y:S02]  /*2630*/  FFMA R23, R20.reuse, 1.4426950216293334961, -R23 ;  /* 0x3fb8aa3b14177823 */ /* 0x040fe40000000817 */
[C---:B------:R-:W-:Y:S02]  /*2640*/  FFMA R24, R17.reuse, 1.4426950216293334961, -R24 ;  /* 0x3fb8aa3b11187823 */ /* 0x040fe40000000818 */
[----:B------:R-:W-:Y:S02]  /*2650*/  FFMA R23, R20, 1.925963033500011079e-08, R23 ;  /* 0x32a5706014177823 */ /* 0x000fe40000000017 */
[----:B------:R-:W-:Y:S01]  /*2660*/  FFMA R24, R17, 1.925963033500011079e-08, R24 ;  /* 0x32a5706011187823 */ /* 0x000fe20000000018 */
[----:B------:R-:W-:Y:S01]  /*2670*/  SHF.L.U32 R17, R18, 0x17, RZ ;  /* 0x0000001712117819 */ /* 0x000fe200000006ff */
[----:B------:R-:W0:Y:S01]  /*2680*/  MUFU.EX2 R20, R23 ;  /* 0x0000001700147308 */ /* 0x000e220000000800 */
[----:B------:R-:W-:-:S07]  /*2690*/  IMAD.SHL.U32 R18, R19, 0x800000, RZ ;  /* 0x0080000013127824 */ /* 0x000fce00078e00ff */
[----:B------:R-:W1:Y:S01]  /*26a0*/  MUFU.EX2 R25, R24 ;  /* 0x0000001800197308 */ /* 0x000e620000000800 */
[----:B0-----:R-:W-:-:S04]  /*26b0*/  FMUL R17, R17, R20 ;  /* 0x0000001411117220 */ /* 0x001fc80000400000 */
[----:B------:R-:W-:Y:S01]  /*26c0*/  @P2 IMAD.MOV.U32 R9, RZ, RZ, R17 ;  /* 0x000000ffff092224 */ /* 0x000fe200078e0011 */
[-C--:B------:R-:W-:Y:S02]  /*26d0*/  @P1 MOV R3, R17.reuse ;  /* 0x0000001100031202 */ /* 0x080fe40000000f00 */
[----:B------:R-:W-:Y:S01]  /*26e0*/  @P4 MOV R6, R17 ;  /* 0x0000001100064202 */ /* 0x000fe20000000f00 */
[----:B-1----:R-:W-:Y:S01]  /*26f0*/  FMUL R18, R18, R25 ;  /* 0x0000001912127220 */ /* 0x002fe20000400000 */
[----:B------:R-:W-:Y:S01]  /*2700*/  @P5 MOV R10, R17 ;  /* 0x00000011000a5202 */ /* 0x000fe20000000f00 */
[----:B------:R-:W-:Y:S02]  /*2710*/  @P6 IMAD.MOV.U32 R19, RZ, RZ, R3 ;  /* 0x000000ffff136224 */ /* 0x000fe400078e0003 */
[----:B------:R-:W-:Y:S01]  /*2720*/  FADD R17, R16, R17 ;  /* 0x0000001110117221 */ /* 0x000fe20000000000 */
[--C-:B------:R-:W-:Y:S01]  /*2730*/  @P2 IMAD.MOV.U32 R11, RZ, RZ, R18.reuse ;  /* 0x000000ffff0b2224 */ /* 0x100fe200078e0012 */
        /* <DEDUP_REMOVED lines=9> */
[----:B------:R-:W-:-:S02]  /*27d0*/  @P4 IMAD.MOV.U32 R25, RZ, RZ, R12 ;  /* 0x000000ffff194224 */ /* 0x000fc400078e000c */
[----:B------:R-:W-:Y:S02]  /*27e0*/  FADD R17, R17, R18 ;  /* 0x0000001211117221 */ /* 0x000fe40000000000 */
[C---:B------:R-:W-:Y:S01]  /*27f0*/  FADD R23, -R0.reuse, R19 ;  /* 0x0000001300177221 */ /* 0x040fe20000000100 */
[----:B------:R-:W-:-:S03]  /*2800*/  FADD R19, -R0, R25 ;  /* 0x0000001900137221 */ /* 0x000fc60000000100 */
[-C--:B------:R-:W-:Y:S01]  /*2810*/  FFMA.SAT R20, R23, R14.reuse, 0.5 ;  /* 0x3f00000017147423 */ /* 0x080fe2000000200e */
[----:B------:R-:W-:-:S03]  /*2820*/  FFMA.SAT R22, R19, R14, 0.5 ;  /* 0x3f00000013167423 */ /* 0x000fc6000000200e */
[-C--:B------:R-:W-:Y:S01]  /*2830*/  FFMA.RM R20, R20, R15.reuse, 12582913 ;  /* 0x4b40000114147423 */ /* 0x080fe2000000400f */
[----:B------:R-:W-:-:S03]  /*2840*/  FFMA.RM R15, R22, R15, 12582913 ;  /* 0x4b400001160f7423 */ /* 0x000fc6000000400f */
[C---:B------:R-:W-:Y:S01]  /*2850*/  FADD R14, R20.reuse, -12583039 ;  /* 0xcb40007f140e7421 */ /* 0x040fe20000000000 */
[C---:B------:R-:W-:Y:S01]  /*2860*/  FADD R22, R15.reuse, -12583039 ;  /* 0xcb40007f0f167421 */ /* 0x040fe20000000000 */
[----:B------:R-:W-:Y:S01]  /*2870*/  SHF.L.U32 R20, R20, 0x17, RZ ;  /* 0x0000001714147819 */ /* 0x000fe200000006ff */
[----:B------:R-:W-:Y:S02]  /*2880*/  IMAD.SHL.U32 R15, R15, 0x800000, RZ ;  /* 0x008000000f0f7824 */ /* 0x000fe400078e00ff */
[----:B------:R-:W-:Y:S01]  /*2890*/  FFMA R14, R23, 1.4426950216293334961, -R14 ;  /* 0x3fb8aa3b170e7823 */ /* 0x000fe2000000080e */
[----:B------:R-:W-:-:S03]  /*28a0*/  FFMA R22, R19, 1.4426950216293334961, -R22 ;  /* 0x3fb8aa3b13167823 */ /* 0x000fc60000000816 */
[----:B------:R-:W-:Y:S01]  /*28b0*/  FFMA R14, R23, 1.925963033500011079e-08, R14 ;  /* 0x32a57060170e7823 */ /* 0x000fe2000000000e */
[----:B------:R-:W-:-:S03]  /*28c0*/  FFMA R22, R19, 1.925963033500011079e-08, R22 ;  /* 0x32a5706013167823 */ /* 0x000fc60000000016 */
[----:B------:R-:W0:Y:S08]  /*28d0*/  MUFU.EX2 R23, R14 ;  /* 0x0000000e00177308 */ /* 0x000e300000000800 */
[----:B------:R-:W1:Y:S01]  /*28e0*/  MUFU.EX2 R22, R22 ;  /* 0x0000001600167308 */ /* 0x000e620000000800 */
[----:B0-----:R-:W-:-:S04]  /*28f0*/  FMUL R20, R20, R23 ;  /* 0x0000001714147220 */ /* 0x001fc80000400000 */
[--C-:B------:R-:W-:Y:S01]  /*2900*/  FADD R17, R17, R20.reuse ;  /* 0x0000001411117221 */ /* 0x100fe20000000000 */
[-C--:B------:R-:W-:Y:S01]  /*2910*/  @P6 MOV R3, R20.reuse ;  /* 0x0000001400036202 */ /* 0x080fe20000000f00 */
[--C-:B------:R-:W-:Y:S01]  /*2920*/  @P1 IMAD.MOV.U32 R9, RZ, RZ, R20.reuse ;  /* 0x000000ffff091224 */ /* 0x100fe200078e0014 */
[----:B------:R-:W-:Y:S01]  /*2930*/  @P2 MOV R6, R20 ;  /* 0x0000001400062202 */ /* 0x000fe20000000f00 */
[----:B-1----:R-:W-:Y:S01]  /*2940*/  FMUL R16, R15, R22 ;  /* 0x000000160f107220 */ /* 0x002fe20000400000 */
[----:B------:R-:W-:-:S03]  /*2950*/  @P4 IMAD.MOV.U32 R10, RZ, RZ, R20 ;  /* 0x000000ffff0a4224 */ /* 0x000fc600078e0014 */
[--C-:B------:R-:W-:Y:S01]  /*2960*/  @P1 IMAD.MOV.U32 R11, RZ, RZ, R16.reuse ;  /* 0x000000ffff0b1224 */ /* 0x100fe200078e0010 */
[-C--:B------:R-:W-:Y:S01]  /*2970*/  @P6 MOV R7, R16.reuse ;  /* 0x0000001000076202 */ /* 0x080fe20000000f00 */
[--C-:B------:R-:W-:Y:S01]  /*2980*/  @P4 IMAD.MOV.U32 R12, RZ, RZ, R16.reuse ;  /* 0x000000ffff0c4224 */ /* 0x100fe200078e0010 */
[----:B------:R-:W-:Y:S01]  /*2990*/  @P2 MOV R8, R16 ;  /* 0x0000001000082202 */ /* 0x000fe20000000f00 */
[----:B------:R-:W-:-:S07]  /*29a0*/  FADD R16, R17, R16 ;  /* 0x0000001011107221 */ /* 0x000fce0000000000 */
.L_x_15:
[----:B------:R-:W-:Y:S05]  /*29b0*/  @!P0 BRA `(.L_x_12) ;  /* 0x0000000400288947 */ /* 0x000fea0003800000 */
[----:B------:R-:W-:Y:S02]  /*29c0*/  ISETP.NE.AND P0, PT, R21, 0x1, PT ;  /* 0x000000011500780c */ /* 0x000fe40003f05270 */
[----:B------:R-:W-:-:S04]  /*29d0*/  LOP3.LUT R2, R2, 0x1, RZ, 0xc0, !PT ;  /* 0x0000000102027812 */ /* 0x000fc800078ec0ff */
[----:B------:R-:W-:-:S07]  /*29e0*/  ISETP.NE.U32.AND P1, PT, R2, 0x1, PT ;  /* 0x000000010200780c */ /* 0x000fce0003f25070 */
[----:B------:R-:W-:Y:S06]  /*29f0*/  @!P0 BRA `(.L_x_16) ;  /* 0x0000000000b08947 */ /* 0x000fec0003800000 */
[C---:B------:R-:W-:Y:S01]  /*2a00*/  IMAD.SHL.U32 R2, R13.reuse, 0x4, RZ ;  /* 0x000000040d027824 */ /* 0x040fe200078e00ff */
[----:B------:R-:W-:Y:S01]  /*2a10*/  IADD3 R13, PT, PT, R13, 0x2, RZ ;  /* 0x000000020d0d7810 */ /* 0x000fe20007ffe0ff */
[----:B------:R-:W-:Y:S02]  /*2a20*/  IMAD.MOV.U32 R18, RZ, RZ, 0x3bbb989d ;  /* 0x3bbb989dff127424 */ /* 0x000fe400078e00ff */
[----:B------:R-:W-:Y:S01]  /*2a30*/  IMAD.MOV.U32 R19, RZ, RZ, 0x437c0000 ;  /* 0x437c0000ff137424 */ /* 0x000fe200078e00ff */
[C---:B------:R-:W-:Y:S02]  /*2a40*/  ISETP.EQ.AND P0, PT, R2.reuse, RZ, PT ;  /* 0x000000ff0200720c */ /* 0x040fe40003f02270 */
[C---:B------:R-:W-:Y:S02]  /*2a50*/  ISETP.EQ.AND P2, PT, R2.reuse, 0x8, PT ;  /* 0x000000080200780c */ /* 0x040fe40003f42270 */
[C---:B------:R-:W-:Y:S02]  /*2a60*/  ISETP.EQ.AND P4, PT, R2.reuse, 0x10, PT ;  /* 0x000000100200780c */ /* 0x040fe40003f82270 */
[----:B------:R-:W-:-:S07]  /*2a70*/  ISETP.EQ.AND P5, PT, R2, 0x18, PT ;  /* 0x000000180200780c */ /* 0x000fce0003fa2270 */
[----:B------:R-:W-:Y:S01]  /*2a80*/  @P0 MOV R15, R3 ;  /* 0x00000003000f0202 */ /* 0x000fe20000000f00 */
[----:B------:R-:W-:Y:S01]  /*2a90*/  @P0 IMAD.MOV.U32 R17, RZ, RZ, R7 ;  /* 0x000000ffff110224 */ /* 0x000fe200078e0007 */
[----:B------:R-:W-:Y:S01]  /*2aa0*/  @P2 MOV R15, R9 ;  /* 0x00000009000f2202 */ /* 0x000fe20000000f00 */
[----:B------:R-:W-:Y:S01]  /*2ab0*/  @P2 IMAD.MOV.U32 R17, RZ, RZ, R11 ;  /* 0x000000ffff112224 */ /* 0x000fe200078e000b */
[----:B------:R-:W-:Y:S01]  /*2ac0*/  @P4 MOV R15, R6 ;  /* 0x00000006000f4202 */ /* 0x000fe20000000f00 */
[----:B------:R-:W-:Y:S01]  /*2ad0*/  @P4 IMAD.MOV.U32 R17, RZ, RZ, R8 ;  /* 0x000000ffff114224 */ /* 0x000fe200078e0008 */
[----:B------:R-:W-:Y:S02]  /*2ae0*/  @P5 MOV R15, R10 ;  /* 0x0000000a000f5202 */ /* 0x000fe40000000f00 */
[----:B------:R-:W-:-:S03]  /*2af0*/  @P5 MOV R17, R12 ;  /* 0x0000000c00115202 */ /* 0x000fc60000000f00 */
[C---:B------:R-:W-:Y:S02]  /*2b00*/  FADD R2, -R0.reuse, R15 ;  /* 0x0000000f00027221 */ /* 0x040fe40000000100 */
[----:B------:R-:W-:Y:S02]  /*2b10*/  FADD R17, -R0, R17 ;  /* 0x0000001100117221 */ /* 0x000fe40000000100 */
[-C--:B------:R-:W-:Y:S02]  /*2b20*/  FFMA.SAT R14, R2, R18.reuse, 0.5 ;  /* 0x3f000000020e7423 */ /* 0x080fe40000002012 */
[----:B------:R-:W-:Y:S02]  /*2b30*/  FFMA.SAT R18, R17, R18, 0.5 ;  /* 0x3f00000011127423 */ /* 0x000fe40000002012 */
[-C--:B------:R-:W-:Y:S02]  /*2b40*/  FFMA.RM R14, R14, R19.reuse, 12582913 ;  /* 0x4b4000010e0e7423 */ /* 0x080fe40000004013 */
[----:B------:R-:W-:-:S02]  /*2b50*/  FFMA.RM R18, R18, R19, 12582913 ;  /* 0x4b40000112127423 */ /* 0x000fc40000004013 */
[C---:B------:R-:W-:Y:S01]  /*2b60*/  FADD R15, R14.reuse, -12583039 ;  /* 0xcb40007f0e0f7421 */ /* 0x040fe20000000000 */
[----:B------:R-:W-:Y:S01]  /*2b70*/  SHF.L.U32 R14, R14, 0x17, RZ ;  /* 0x000000170e0e7819 */ /* 0x000fe200000006ff */
[C---:B------:R-:W-:Y:S01]  /*2b80*/  FADD R20, R18.reuse, -12583039 ;  /* 0xcb40007f12147421 */ /* 0x040fe20000000000 */
[----:B------:R-:W-:Y:S02]  /*2b90*/  IMAD.SHL.U32 R18, R18, 0x800000, RZ ;  /* 0x0080000012127824 */ /* 0x000fe400078e00ff */
[----:B------:R-:W-:Y:S01]  /*2ba0*/  FFMA R15, R2, 1.4426950216293334961, -R15 ;  /* 0x3fb8aa3b020f7823 */ /* 0x000fe2000000080f */
[----:B------:R-:W-:-:S03]  /*2bb0*/  FFMA R20, R17, 1.4426950216293334961, -R20 ;  /* 0x3fb8aa3b11147823 */ /* 0x000fc60000000814 */
[----:B------:R-:W-:Y:S01]  /*2bc0*/  FFMA R15, R2, 1.925963033500011079e-08, R15 ;  /* 0x32a57060020f7823 */ /* 0x000fe2000000000f */
[----:B------:R-:W-:-:S05]  /*2bd0*/  FFMA R20, R17, 1.925963033500011079e-08, R20 ;  /* 0x32a5706011147823 */ /* 0x000fca0000000014 */
        /* <DEDUP_REMOVED lines=14> */
.L_x_16:
[----:B------:R-:W-:Y:S05]  /*2cc0*/  @P1 BRA `(.L_x_12) ;  /* 0x0000000000641947 */ /* 0x000fea0003800000 */
[----:B------:R-:W-:Y:S02]  /*2cd0*/  IMAD.SHL.U32 R13, R13, 0x4, RZ ;  /* 0x000000040d0d7824 */ /* 0x000fe400078e00ff */
[----:B------:R-:W-:-:S03]  /*2ce0*/  HFMA2 R15, -RZ, RZ, 0.96630859375, -0.0022525787353515625 ;  /* 0x3bbb989dff0f7431 */ /* 0x000fc600000001ff */
[C---:B------:R-:W-:Y:S02]  /*2cf0*/  ISETP.EQ.AND P0, PT, R13.reuse, RZ, PT ;  /* 0x000000ff0d00720c */ /* 0x040fe40003f02270 */
[C---:B------:R-:W-:Y:S02]  /*2d00*/  ISETP.EQ.AND P1, PT, R13.reuse, 0x8, PT ;  /* 0x000000080d00780c */ /* 0x040fe40003f22270 */
[C---:B------:R-:W-:Y:S02]  /*2d10*/  ISETP.EQ.AND P2, PT, R13.reuse, 0x10, PT ;  /* 0x000000100d00780c */ /* 0x040fe40003f42270 */
[----:B------:R-:W-:-:S07]  /*2d20*/  ISETP.EQ.AND P4, PT, R13, 0x18, PT ;  /* 0x000000180d00780c */ /* 0x000fce0003f82270 */
[----:B------:R-:W-:Y:S02]  /*2d30*/  @P0 MOV R13, R3 ;  /* 0x00000003000d0202 */ /* 0x000fe40000000f00 */
[----:B------:R-:W-:Y:S02]  /*2d40*/  @P1 IMAD.MOV.U32 R13, RZ, RZ, R9 ;  /* 0x000000ffff0d1224 */ /* 0x000fe400078e0009 */
[----:B------:R-:W-:Y:S02]  /*2d50*/  @P2 MOV R13, R6 ;  /* 0x00000006000d2202 */ /* 0x000fe40000000f00 */
[----:B------:R-:W-:-:S04]  /*2d60*/  @P4 IMAD.MOV.U32 R13, RZ, RZ, R10 ;  /* 0x000000ffff0d4224 */ /* 0x000fc800078e000a */
[----:B------:R-:W-:Y:S01]  /*2d70*/  FADD R0, -R0, R13 ;  /* 0x0000000d00007221 */ /* 0x000fe20000000100 */
[----:B------:R-:W-:-:S03]  /*2d80*/  IMAD.MOV.U32 R13, RZ, RZ, 0x437c0000 ;  /* 0x437c0000ff0d7424 */ /* 0x000fc600078e00ff */
[----:B------:R-:W-:-:S04]  /*2d90*/  FFMA.SAT R2, R0, R15, 0.5 ;  /* 0x3f00000000027423 */ /* 0x000fc8000000200f */
[----:B------:R-:W-:-:S04]  /*2da0*/  FFMA.RM R2, R2, R13, 12582913 ;  /* 0x4b40000102027423 */ /* 0x000fc8000000400d */
[C---:B------:R-:W-:Y:S01]  /*2db0*/  FADD R13, R2.reuse, -12583039 ;  /* 0xcb40007f020d7421 */ /* 0x040fe20000000000 */
[----:B------:R-:W-:-:S03]  /*2dc0*/  SHF.L.U32 R2, R2, 0x17, RZ ;  /* 0x0000001702027819 */ /* 0x000fc600000006ff */
[----:B------:R-:W-:-:S04]  /*2dd0*/  FFMA R13, R0, 1.4426950216293334961, -R13 ;  /* 0x3fb8aa3b000d7823 */ /* 0x000fc8000000080d */
[----:B------:R-:W-:-:S06]  /*2de0*/  FFMA R13, R0, 1.925963033500011079e-08, R13 ;  /* 0x32a57060000d7823 */ /* 0x000fcc000000000d */
[----:B------:R-:W0:Y:S02]  /*2df0*/  MUFU.EX2 R13, R13 ;  /* 0x0000000d000d7308 */ /* 0x000e240000000800 */
[----:B0-----:R-:W-:-:S04]  /*2e00*/  FMUL R15, R2, R13 ;  /* 0x0000000d020f7220 */ /* 0x001fc80000400000 */
[--C-:B------:R-:W-:Y:S01]  /*2e10*/  @P0 IMAD.MOV.U32 R3, RZ, RZ, R15.reuse ;  /* 0x000000ffff030224 */ /* 0x100fe200078e000f */
[-C--:B------:R-:W-:Y:S01]  /*2e20*/  @P1 MOV R9, R15.reuse ;  /* 0x0000000f00091202 */ /* 0x080fe20000000f00 */
[--C-:B------:R-:W-:Y:S01]  /*2e30*/  @P2 IMAD.MOV.U32 R6, RZ, RZ, R15.reuse ;  /* 0x000000ffff062224 */ /* 0x100fe200078e000f */
[----:B------:R-:W-:Y:S01]  /*2e40*/  @P4 MOV R10, R15 ;  /* 0x0000000f000a4202 */ /* 0x000fe20000000f00 */
[----:B------:R-:W-:-:S07]  /*2e50*/  FADD R16, R16, R15 ;  /* 0x0000000f10107221 */ /* 0x000fce0000000000 */
.L_x_12:
[----:B------:R-:W-:Y:S01]  /*2e60*/  VIADD R0, R16, 0x1800000 ;  /* 0x0180000010007836 */ /* 0x000fe20000000000 */
[----:B------:R-:W-:Y:S04]  /*2e70*/  BSSY.RECONVERGENT B0, `(.L_x_17) ;  /* 0x000000d000007945 */ /* 0x000fe80003800200 */
[----:B------:R-:W-:-:S04]  /*2e80*/  LOP3.LUT R0, R0, 0x7f800000, RZ, 0xc0, !PT ;  /* 0x7f80000000007812 */ /* 0x000fc800078ec0ff */
[----:B------:R-:W-:-:S13]  /*2e90*/  ISETP.GT.U32.AND P0, PT, R0, 0x1ffffff, PT ;  /* 0x01ffffff0000780c */ /* 0x000fda0003f04070 */
[----:B------:R-:W-:Y:S05]  /*2ea0*/  @P0 BRA `(.L_x_18) ;  /* 0x0000000000140947 */ /* 0x000fea0003800000 */
[----:B------:R-:W-:Y:S02]  /*2eb0*/  MOV R0, R16 ;  /* 0x0000001000007202 */ /* 0x000fe40000000f00 */
[----:B------:R-:W-:-:S07]  /*2ec0*/  MOV R14, 0x2ee0 ;  /* 0x00002ee0000e7802 */ /* 0x000fce0000000f00 */
[----:B------:R-:W-:Y:S05]  /*2ed0*/  CALL.REL.NOINC `($__internal_0_$__cuda_sm20_rcp_rn_f32_slowpath) ;  /* 0x0000000c00cc7944 */ /* 0x000fea0003c00000 */
[----:B------:R-:W-:Y:S01]  /*2ee0*/  IMAD.MOV.U32 R0, RZ, RZ, R13 ;  /* 0x000000ffff007224 */ /* 0x000fe200078e000d */
[----:B------:R-:W-:Y:S06]  /*2ef0*/  BRA `(.L_x_19) ;  /* 0x0000000000107947 */ /* 0x000fec0003800000 */
.L_x_18:
[----:B------:R-:W0:Y:S02]  /*2f00*/  MUFU.RCP R13, R16 ;  /* 0x00000010000d7308 */ /* 0x000e240000001000 */
[----:B0-----:R-:W-:-:S04]  /*2f10*/  FFMA R0, R13, R16, -1 ;  /* 0xbf8000000d007423 */ /* 0x001fc80000000010 */
[----:B------:R-:W-:-:S04]  /*2f20*/  FADD.FTZ R0, -R0, -RZ ;  /* 0x800000ff00007221 */ /* 0x000fc80000010100 */
[----:B------:R-:W-:-:S07]  /*2f30*/  FFMA R0, R13, R0, R13 ;  /* 0x000000000d007223 */ /* 0x000fce000000000d */
.L_x_19:
[----:B------:R-:W-:Y:S05]  /*2f40*/  BSYNC.RECONVERGENT B0 ;  /* 0x0000000000007941 */ /* 0x000fea0003800200 */
.L_x_17:
[----:B------:R-:W-:Y:S05]  /*2f50*/  @!P3 EXIT ;  /* 0x000000000000b94d */ /* 0x000fea0003800000 */
[----:B------:R-:W0:Y:S01]  /*2f60*/  LDCU UR4, c[0x0][0x38c] ;  /* 0x00007180ff0477ac */ /* 0x000e220008000800 */
[----:B------:R-:W-:Y:S01]  /*2f70*/  HFMA2 R13, -RZ, RZ, 0, 0 ;  /* 0x00000000ff0d7431 */ /* 0x000fe200000001ff */
[----:B0-----:R-:W-:Y:S02]  /*2f80*/  UISETP.GE.U32.AND UP0, UPT, UR4, 0x10, UPT ;  /* 0x000000100400788c */ /* 0x001fe4000bf06070 */
[----:B------:R-:W-:-:S06]  /*2f90*/  ULOP3.LUT UR6, UR4, 0xf, URZ, 0xc0, !UPT ;  /* 0x0000000f04067892 */ /* 0x000fcc000f8ec0ff */
[----:B------:R-:W-:Y:S01]  /*2fa0*/  ISETP.NE.AND P0, PT, RZ, UR6, PT ;  /* 0x00000006ff007c0c */ /* 0x000fe2000bf05270 */
[----:B------:R-:W-:-:S12]  /*2fb0*/  BRA.U !UP0, `(.L_x_20) ;  /* 0x0000000508b47547 */ /* 0x000fd8000b800000 */
[----:B------:R-:W0:Y:S01]  /*2fc0*/  LDCU.64 UR10, c[0x0][0x380] ;  /* 0x00007000ff0a77ac */ /* 0x000e220008000a00 */
[----:B------:R-:W-:Y:S01]  /*2fd0*/  IMAD.MOV.U32 R2, RZ, RZ, 0x20 ;  /* 0x00000020ff027424 */ /* 0x000fe200078e00ff */
[----:B------:R-:W-:-:S04]  /*2fe0*/  ULOP3.LUT UR7, UR4, 0x7ffffff0, URZ, 0xc0, !UPT ;  /* 0x7ffffff004077892 */ /* 0x000fc8000f8ec0ff */
[----:B------:R-:W-:Y:S02]  /*2ff0*/  UIADD3 UR5, UPT, UPT, -UR7, URZ, URZ ;  /* 0x000000ff07057290 */ /* 0x000fe4000fffe1ff */
[----:B------:R-:W-:Y:S02]  /*3000*/  MOV R13, UR7 ;  /* 0x00000007000d7c02 */ /* 0x000fe40008000f00 */
[----:B0-----:R-:W-:-:S04]  /*3010*/  IADD3 R16, P2, PT, R4, UR10, RZ ;  /* 0x0000000a04107c10 */ /* 0x001fc8000ff5e0ff */
[----:B------:R-:W-:Y:S02]  /*3020*/  IADD3 R16, P1, PT, R16, 0x10, RZ ;  /* 0x0000001010107810 */ /* 0x000fe40007f3e0ff */
[----:B------:R-:W-:-:S05]  /*3030*/  IADD3.X R17, PT, PT, R5, UR11, RZ, P2, !PT ;  /* 0x0000000b05117c10 */ /* 0x000fca00097fe4ff */
[----:B------:R-:W-:-:S07]  /*3040*/  IMAD.X R17, RZ, RZ, R17, P1 ;  /* 0x000000ffff117224 */ /* 0x000fce00008e0611 */
.L_x_21:
[C---:B------:R-:W-:Y:S01]  /*3050*/  ISETP.EQ.AND P1, PT, R2.reuse, 0x20, PT ;  /* 0x000000200200780c */ /* 0x040fe20003f22270 */
[----:B------:R-:W-:Y:S01]  /*3060*/  UIADD3 UR5, UPT, UPT, UR5, 0x10, URZ ;  /* 0x0000001005057890 */ /* 0x000fe2000fffe0ff */
[C---:B------:R-:W-:Y:S02]  /*3070*/  ISETP.EQ.AND P2, PT, R2.reuse, 0x30, PT ;  /* 0x000000300200780c */ /* 0x040fe40003f42270 */
[----:B------:R-:W-:Y:S01]  /*3080*/  ISETP.EQ.AND P3, PT, R2, 0x10, PT ;  /* 0x000000100200780c */ /* 0x000fe20003f62270 */
[----:B------:R-:W-:-:S08]  /*3090*/  UISETP.NE.AND UP0, UPT, UR5, URZ, UPT ;  /* 0x000000ff0500728c */ /* 0x000fd0000bf05270 */
[----:B---3--:R-:W-:Y:S01]  /*30a0*/  @P1 MOV R15, R3 ;  /* 0x00000003000f1202 */ /* 0x008fe20000000f00 */
[----:B------:R-:W-:Y:S01]  /*30b0*/  @P1 IMAD.MOV.U32 R19, RZ, RZ, R9 ;  /* 0x000000ffff131224 */ /* 0x000fe200078e0009 */
[----:B------:R-:W-:Y:S01]  /*30c0*/  @P2 MOV R19, R10 ;  /* 0x0000000a00132202 */ /* 0x000fe20000000f00 */
[----:B------:R-:W-:Y:S01]  /*30d0*/  @P2 IMAD.MOV.U32 R15, RZ, RZ, R6 ;  /* 0x000000ffff0f2224 */ /* 0x000fe200078e0006 */
[----:B------:R-:W-:Y:S01]  /*30e0*/  @P1 MOV R21, R11 ;  /* 0x0000000b00151202 */ /* 0x000fe20000000f00 */
[----:B------:R-:W-:Y:S01]  /*30f0*/  @P3 IMAD.MOV.U32 R23, RZ, RZ, R3 ;  /* 0x000000ffff173224 */ /* 0x000fe200078e0003 */
[----:B------:R-:W-:Y:S01]  /*3100*/  @P1 MOV R23, R6 ;  /* 0x0000000600171202 */ /* 0x000fe20000000f00 */
[----:B------:R-:W-:Y:S01]  /*3110*/  FMUL R14, R0, R15 ;  /* 0x0000000f000e7220 */ /* 0x000fe20000400000 */
[----:B------:R-:W-:Y:S01]  /*3120*/  IMAD.MOV.U32 R15, RZ, RZ, R17 ;  /* 0x000000ffff0f7224 */ /* 0x000fe200078e0011 */
[-C--:B------:R-:W-:Y:S01]  /*3130*/  @P1 MOV R17, R7.reuse ;  /* 0x0000000700111202 */ /* 0x080fe20000000f00 */
[----:B------:R-:W-:Y:S01]  /*3140*/  @P2 IMAD.MOV.U32 R17, RZ, RZ, R8 ;  /* 0x000000ffff112224 */ /* 0x000fe200078e0008 */
[----:B------:R-:W-:Y:S01]  /*3150*/  @P3 MOV R25, R7 ;  /* 0x0000000700193202 */ /* 0x000fe20000000f00 */
[----:B------:R-:W-:Y:S01]  /*3160*/  @P2 IMAD.MOV.U32 R21, RZ, RZ, R12 ;  /* 0x000000ffff152224 */ /* 0x000fe200078e000c */
[----:B------:R-:W-:Y:S01]  /*3170*/  F2FP.BF16.F32.PACK_AB R14, RZ, R14 ;  /* 0x0000000eff0e723e */ /* 0x000fe200000010ff */
[----:B------:R-:W-:Y:S01]  /*3180*/  @P1 IMAD.MOV.U32 R25, RZ, RZ, R8 ;  /* 0x000000ffff191224 */ /* 0x000fe200078e0008 */
[----:B------:R-:W-:-:S02]  /*3190*/  ISETP.EQ.AND P2, PT, R2, RZ, PT ;  /* 0x000000ff0200720c */ /* 0x000fc40003f42270 */
[----:B------:R-:W-:Y:S01]  /*31a0*/  PRMT R18, R14, 0x7610, R18 ;  /* 0x000076100e127816 */ /* 0x000fe20000000012 */
[C---:B------:R-:W-:Y:S01]  /*31b0*/  FMUL R20, R0.reuse, R25 ;  /* 0x0000001900147220 */ /* 0x040fe20000400000 */
[----:B------:R-:W-:Y:S01]  /*31c0*/  MOV R14, R16 ;  /* 0x00000010000e7202 */ /* 0x000fe20000000f00 */
[C---:B------:R-:W-:Y:S01]  /*31d0*/  FMUL R16, R0.reuse, R17 ;  /* 0x0000001100107220 */ /* 0x040fe20000400000 */
[C---:B------:R-:W-:Y:S01]  /*31e0*/  FMUL R17, R0.reuse, R19 ;  /* 0x0000001300117220 */ /* 0x040fe20000400000 */
[C---:B------:R-:W-:Y:S01]  /*31f0*/  FMUL R19, R0.reuse, R23 ;  /* 0x0000001700137220 */ /* 0x040fe20000400000 */
[----:B------:R-:W-:Y:S01]  /*3200*/  F2FP.BF16.F32.PACK_AB R20, RZ, R20 ;  /* 0x00000014ff14723e */ /* 0x000fe200000010ff */
[----:B------:R0:W-:Y:S01]  /*3210*/  STG.E.U16 desc[UR8][R14.64+-0x10], R18 ;  /* 0xfffff0120e007986 */ /* 0x0001e2000c101508 */
[----:B------:R-:W-:Y:S02]  /*3220*/  F2FP.BF16.F32.PACK_AB R16, RZ, R16 ;  /* 0x00000010ff10723e */ /* 0x000fe400000010ff */
[----:B------:R-:W-:Y:S01]  /*3230*/  F2FP.BF16.F32.PACK_AB R17, RZ, R17 ;  /* 0x00000011ff11723e */ /* 0x000fe200000010ff */
[----:B------:R-:W-:Y:S01]  /*3240*/  @P2 IMAD.MOV.U32 R23, RZ, RZ, R7 ;  /* 0x000000ffff172224 */ /* 0x000fe200078e0007 */
[----:B------:R-:W-:Y:S01]  /*3250*/  F2FP.BF16.F32.PACK_AB R19, RZ, R19 ;  /* 0x00000013ff13723e */ /* 0x000fe200000010ff */
[----:B------:R1:W-:Y:S01]  /*3260*/  STG.E.U16 desc[UR8][R14.64+-0xe], R16 ;  /* 0xfffff2100e007986 */ /* 0x0003e2000c101508 */
[----:B------:R-:W-:Y:S01]  /*3270*/  PRMT R22, R17, 0x7610, R22 ;  /* 0x0000761011167816 */ /* 0x000fe20000000016 */
[----:B------:R-:W-:Y:S01]  /*3280*/  @P2 IMAD.MOV.U32 R25, RZ, RZ, R9 ;  /* 0x000000ffff192224 */ /* 0x000fe200078e0009 */
[----:B------:R-:W-:Y:S01]  /*3290*/  PRMT R24, R19, 0x7610, R24 ;  /* 0x0000761013187816 */ /* 0x000fe20000000018 */
[----:B------:R-:W-:Y:S01]  /*32a0*/  @P3 IMAD.MOV.U32 R19, RZ, RZ, R11 ;  /* 0x000000ffff133224 */ /* 0x000fe200078e000b */
[----:B------:R-:W-:Y:S01]  /*32b0*/  @P3 MOV R17, R9 ;  /* 0x0000000900113202 */ /* 0x000fe20000000f00 */
[C---:B0-----:R-:W-:Y:S01]  /*32c0*/  FMUL R18, R0.reuse, R21 ;  /* 0x0000001500127220 */ /* 0x041fe20000400000 */
[----:B------:R-:W-:Y:S01]  /*32d0*/  @P1 MOV R17, R10 ;  /* 0x0000000a00111202 */ /* 0x000fe20000000f00 */
[----:B------:R-:W-:Y:S01]  /*32e0*/  @P3 IMAD.MOV.U32 R25, RZ, RZ, R10 ;  /* 0x000000ffff193224 */ /* 0x000fe200078e000a */
[----:B------:R-:W-:Y:S01]  /*32f0*/  @P1 MOV R19, R12 ;  /* 0x0000000c00131202 */ /* 0x000fe20000000f00 */
[----:B------:R0:W-:Y:S01]  /*3300*/  STG.E.U16 desc[UR8][R14.64+-0xc], R22 ;  /* 0xfffff4160e007986 */ /* 0x0001e2000c101508 */
[----:B------:R-:W-:Y:S01]  /*3310*/  @P3 MOV R23, R8 ;  /* 0x0000000800173202 */ /* 0x000fe20000000f00 */
[----:B-1----:R-:W-:Y:S01]  /*3320*/  FMUL R16, R0, R17 ;  /* 0x0000001100107220 */ /* 0x002fe20000400000 */
[----:B------:R-:W-:Y:S01]  /*3330*/  ISETP.EQ.AND P1, PT, R2, -0x10, PT ;  /* 0xfffffff00200780c */ /* 0x000fe20003f22270 */
[C---:B------:R-:W-:Y:S01]  /*3340*/  FMUL R17, R0.reuse, R19 ;  /* 0x0000001300117220 */ /* 0x040fe20000400000 */
[----:B------:R-:W-:Y:S01]  /*3350*/  F2FP.BF16.F32.PACK_AB R18, RZ, R18 ;  /* 0x00000012ff12723e */ /* 0x000fe200000010ff */
[----:B------:R-:W-:Y:S01]  /*3360*/  FMUL R19, R0, R23 ;  /* 0x0000001700137220 */ /* 0x000fe20000400000 */
[----:B------:R-:W-:Y:S01]  /*3370*/  @P2 MOV R21, R3 ;  /* 0x0000000300152202 */ /* 0x000fe20000000f00 */
[----:B------:R-:W-:Y:S01]  /*3380*/  @P3 IMAD.MOV.U32 R21, RZ, RZ, R6 ;  /* 0x000000ffff153224 */ /* 0x000fe200078e0006 */
[----:B------:R-:W-:Y:S01]  /*3390*/  F2FP.BF16.F32.PACK_AB R17, RZ, R17 ;  /* 0x00000011ff11723e */ /* 0x000fe200000010ff */
[----:B------:R1:W-:Y:S01]  /*33a0*/  STG.E.U16 desc[UR8][R14.64+-0xa], R18 ;  /* 0xfffff6120e007986 */ /* 0x0003e2000c101508 */
[----:B------:R-:W-:Y:S01]  /*33b0*/  F2FP.BF16.F32.PACK_AB R19, RZ, R19 ;  /* 0x00000013ff13723e */ /* 0x000fe200000010ff */
[----:B------:R-:W-:Y:S01]  /*33c0*/  VIADD R2, R2, 0x40 ;  /* 0x0000004002027836 */ /* 0x000fe20000000000 */
[----:B------:R-:W-:Y:S01]  /*33d0*/  F2FP.BF16.F32.PACK_AB R16, RZ, R16 ;  /* 0x00000010ff10723e */ /* 0x000fe200000010ff */
[----:B------:R2:W-:Y:S01]  /*33e0*/  STG.E.U16 desc[UR8][R14.64+-0x8], R24 ;  /* 0xfffff8180e007986 */ /* 0x0005e2000c101508 */
[----:B0-----:R-:W-:Y:S01]  /*33f0*/  PRMT R22, R17, 0x7610, R22 ;  /* 0x0000761011167816 */ /* 0x001fe20000000016 */
[----:B------:R-:W-:Y:S01]  /*3400*/  @P1 IMAD.MOV.U32 R23, RZ, RZ, R9 ;  /* 0x000000ffff171224 */ /* 0x000fe200078e0009 */
[----:B------:R-:W-:Y:S01]  /*3410*/  @P2 MOV R17, R11 ;  /* 0x0000000b00112202 */ /* 0x000fe20000000f00 */
[----:B------:R0:W-:Y:S01]  /*3420*/  STG.E.U16 desc[UR8][R14.64+-0x6], R20 ;  /* 0xfffffa140e007986 */ /* 0x0001e2000c101508 */
[----:B------:R-:W-:Y:S01]  /*3430*/  @P3 IMAD.MOV.U32 R17, RZ, RZ, R12 ;  /* 0x000000ffff113224 */ /* 0x000fe200078e000c */
[----:B------:R-:W-:Y:S01]  /*3440*/  @P2 MOV R23, R10 ;  /* 0x0000000a00172202 */ /* 0x000fe20000000f00 */
[C---:B-1----:R-:W-:Y:S01]  /*3450*/  FMUL R18, R0.reuse, R21 ;  /* 0x0000001500127220 */ /* 0x042fe20000400000 */
[----:B------:R1:W-:Y:S01]  /*3460*/  STG.E.U16 desc[UR8][R14.64+-0x4], R16 ;  /* 0xfffffc100e007986 */ /* 0x0003e2000c101508 */
[----:B------:R-:W-:Y:S01]  /*3470*/  @P1 MOV R21, R7 ;  /* 0x0000000700151202 */ /* 0x000fe20000000f00 */
[----:B------:R-:W-:Y:S01]  /*3480*/  @P2 IMAD.MOV.U32 R21, RZ, RZ, R8 ;  /* 0x000000ffff152224 */ /* 0x000fe200078e0008 */
[----:B--2---:R-:W-:Y:S01]  /*3490*/  PRMT R24, R19, 0x7610, R24 ;  /* 0x0000761013187816 */ /* 0x004fe20000000018 */
[----:B------:R-:W-:Y:S01]  /*34a0*/  @P1 IMAD.MOV.U32 R19, RZ, RZ, R3 ;  /* 0x000000ffff131224 */ /* 0x000fe200078e0003 */
[----:B------:R-:W-:Y:S01]  /*34b0*/  @P2 MOV R19, R6 ;  /* 0x0000000600132202 */ /* 0x000fe20000000f00 */
[----:B------:R2:W-:Y:S01]  /*34c0*/  STG.E.U16 desc[UR8][R14.64+-0x2], R22 ;  /* 0xfffffe160e007986 */ /* 0x0005e2000c101508 */
[----:B0-----:R-:W-:Y:S01]  /*34d0*/  FMUL R20, R0, R25 ;  /* 0x0000001900147220 */ /* 0x001fe20000400000 */
[----:B------:R-:W-:-:S02]  /*34e0*/  F2FP.BF16.F32.PACK_AB R18, RZ, R18 ;  /* 0x00000012ff12723e */ /* 0x000fc400000010ff */
[----:B------:R-:W-:Y:S01]  /*34f0*/  @P1 MOV R25, R11 ;  /* 0x0000000b00191202 */ /* 0x000fe20000000f00 */
[----:B------:R-:W-:Y:S01]  /*3500*/  @P2 IMAD.MOV.U32 R25, RZ, RZ, R12 ;  /* 0x000000ffff192224 */ /* 0x000fe200078e000c */
[----:B------:R-:W-:Y:S01]  /*3510*/  F2FP.BF16.F32.PACK_AB R20, RZ, R20 ;  /* 0x00000014ff14723e */ /* 0x000fe200000010ff */
[C---:B-1----:R-:W-:Y:S01]  /*3520*/  FMUL R16, R0.reuse, R17 ;  /* 0x0000001100107220 */ /* 0x042fe20000400000 */
[C---:B------:R-:W-:Y:S01]  /*3530*/  FMUL R17, R0.reuse, R19 ;  /* 0x0000001300117220 */ /* 0x040fe20000400000 */
[----:B------:R0:W-:Y:S01]  /*3540*/  STG.E.U16 desc[UR8][R14.64], R18 ;  /* 0x000000120e007986 */ /* 0x0001e2000c101508 */
[----:B------:R-:W-:Y:S02]  /*3550*/  FMUL R19, R0, R23 ;  /* 0x0000001700137220 */ /* 0x000fe40000400000 */
[----:B------:R-:W-:Y:S01]  /*3560*/  F2FP.BF16.F32.PACK_AB R16, RZ, R16 ;  /* 0x00000010ff10723e */ /* 0x000fe200000010ff */
[----:B------:R1:W-:Y:S01]  /*3570*/  STG.E.U16 desc[UR8][R14.64+0x4], R20 ;  /* 0x000004140e007986 */ /* 0x0003e2000c101508 */
[----:B------:R-:W-:-:S02]  /*3580*/  F2FP.BF16.F32.PACK_AB R17, RZ, R17 ;  /* 0x00000011ff11723e */ /* 0x000fc400000010ff */
[----:B------:R-:W-:Y:S01]  /*3590*/  F2FP.BF16.F32.PACK_AB R19, RZ, R19 ;  /* 0x00000013ff13723e */ /* 0x000fe200000010ff */
[----:B------:R3:W-:Y:S01]  /*35a0*/  STG.E.U16 desc[UR8][R14.64+0x2], R24 ;  /* 0x000002180e007986 */ /* 0x0007e2000c101508 */
[----:B--2---:R-:W-:Y:S01]  /*35b0*/  PRMT R22, R17, 0x7610, R22 ;  /* 0x0000761011167816 */ /* 0x004fe20000000016 */
[----:B0-----:R-:W-:Y:S01]  /*35c0*/  FMUL R18, R0, R21 ;  /* 0x0000001500127220 */ /* 0x001fe20000400000 */
[----:B------:R-:W-:-:S03]  /*35d0*/  PRMT R21, R16, 0x7610, R21 ;  /* 0x0000761010157816 */ /* 0x000fc60000000015 */
[----:B------:R3:W-:Y:S01]  /*35e0*/  STG.E.U16 desc[UR8][R14.64+0x8], R22 ;  /* 0x000008160e007986 */ /* 0x0007e2000c101508 */
[----:B------:R-:W-:Y:S01]  /*35f0*/  IADD3 R16, P1, PT, R14, 0x20, RZ ;  /* 0x000000200e107810 */ /* 0x000fe20007f3e0ff */
[----:B-1----:R-:W-:Y:S01]  /*3600*/  FMUL R20, R0, R25 ;  /* 0x0000001900147220 */ /* 0x002fe20000400000 */
[----:B------:R-:W-:Y:S01]  /*3610*/  F2FP.BF16.F32.PACK_AB R18, RZ, R18 ;  /* 0x00000012ff12723e */ /* 0x000fe200000010ff */
[----:B------:R3:W-:Y:S01]  /*3620*/  STG.E.U16 desc[UR8][R14.64+0x6], R21 ;  /* 0x000006150e007986 */ /* 0x0007e2000c101508 */
[----:B------:R-:W-:Y:S02]  /*3630*/  IADD3.X R17, PT, PT, RZ, R15, RZ, P1, !PT ;  /* 0x0000000fff117210 */ /* 0x000fe40000ffe4ff */
[----:B------:R-:W-:Y:S01]  /*3640*/  F2FP.BF16.F32.PACK_AB R20, RZ, R20 ;  /* 0x00000014ff14723e */ /* 0x000fe200000010ff */
[----:B------:R3:W-:Y:S04]  /*3650*/  STG.E.U16 desc[UR8][R14.64+0xa], R18 ;  /* 0x00000a120e007986 */ /* 0x0007e8000c101508 */
[----:B------:R3:W-:Y:S04]  /*3660*/  STG.E.U16 desc[UR8][R14.64+0xc], R19 ;  /* 0x00000c130e007986 */ /* 0x0007e8000c101508 */
[----:B------:R3:W-:Y:S01]  /*3670*/  STG.E.U16 desc[UR8][R14.64+0xe], R20 ;  /* 0x00000e140e007986 */ /* 0x0007e2000c101508 */
[----:B------:R-:W-:Y:S05]  /*3680*/  BRA.U UP0, `(.L_x_21) ;  /* 0xfffffff900707547 */ /* 0x000fea000b83ffff */
.L_x_20:
[----:B------:R-:W-:Y:S05]  /*3690*/  @!P0 EXIT ;  /* 0x000000000000894d */ /* 0x000fea0003800000 */
[----:B------:R-:W3:Y:S01]  /*36a0*/  LDCU.64 UR10, c[0x0][0x380] ;  /* 0x00007000ff0a77ac */ /* 0x000ee20008000a00 */
[----:B------:R-:W-:Y:S02]  /*36b0*/  UISETP.GE.U32.AND UP0, UPT, UR6, 0x8, UPT ;  /* 0x000000080600788c */ /* 0x000fe4000bf06070 */
[----:B------:R-:W-:-:S06]  /*36c0*/  ULOP3.LUT UR5, UR4, 0x7, URZ, 0xc0, !UPT ;  /* 0x0000000704057892 */ /* 0x000fcc000f8ec0ff */
[----:B------:R-:W-:Y:S02]  /*36d0*/  ISETP.NE.AND P3, PT, RZ, UR5, PT ;  /* 0x00000005ff007c0c */ /* 0x000fe4000bf65270 */
[----:B---3--:R-:W-:-:S04]  /*36e0*/  IADD3 R14, P0, PT, R4, UR10, RZ ;  /* 0x0000000a040e7c10 */ /* 0x008fc8000ff1e0ff */
[----:B------:R-:W-:Y:S01]  /*36f0*/  IADD3.X R15, PT, PT, R5, UR11, RZ, P0, !PT ;  /* 0x0000000b050f7c10 */ /* 0x000fe200087fe4ff */
[----:B------:R-:W-:Y:S08]  /*3700*/  BRA.U !UP0, `(.L_x_22) ;  /* 0x0000000108bc7547 */ /* 0x000ff0000b800000 */
[----:B------:R-:W-:-:S04]  /*3710*/  SHF.L.U32 R18, R13, 0x2, RZ ;  /* 0x000000020d127819 */ /* 0x000fc800000006ff */
[C---:B------:R-:W-:Y:S02]  /*3720*/  ISETP.EQ.AND P0, PT, R18.reuse, RZ, PT ;  /* 0x000000ff1200720c */ /* 0x040fe40003f02270 */
[C---:B------:R-:W-:Y:S02]  /*3730*/  ISETP.EQ.AND P1, PT, R18.reuse, 0x10, PT ;  /* 0x000000101200780c */ /* 0x040fe40003f22270 */
[----:B------:R-:W-:-:S09]  /*3740*/  ISETP.EQ.AND P2, PT, R18, -0x10, PT ;  /* 0xfffffff01200780c */ /* 0x000fd20003f42270 */
        /* <DEDUP_REMOVED lines=8> */
[C---:B------:R-:W-:Y:S01]  /*37d0*/  FMUL R16, R0.reuse, R19 ;  /* 0x0000001300107220 */ /* 0x040fe20000400000 */
[C---:B------:R-:W-:Y:S01]  /*37e0*/  FMUL R19, R0.reuse, R21 ;  /* 0x0000001500137220 */ /* 0x040fe20000400000 */
[----:B------:R-:W-:Y:S01]  /*37f0*/  FMUL R2, R0, R17 ;  /* 0x0000001100027220 */ /* 0x000fe20000400000 */
[----:B------:R-:W-:Y:S01]  /*3800*/  @P2 MOV R21, R3 ;  /* 0x0000000300152202 */ /* 0x000fe20000000f00 */
[----:B------:R-:W-:Y:S01]  /*3810*/  @P2 IMAD.MOV.U32 R27, RZ, RZ, R11 ;  /* 0x000000ffff1b2224 */ /* 0x000fe200078e000b */
[----:B------:R-:W-:Y:S01]  /*3820*/  F2FP.BF16.F32.PACK_AB R18, RZ, R16 ;  /* 0x00000010ff12723e */ /* 0x000fe200000010ff */
[----:B------:R-:W-:Y:S01]  /*3830*/  IMAD.WIDE.U32 R16, R13, 0x2, R14 ;  /* 0x000000020d107825 */ /* 0x000fe200078e000e */
[----:B------:R-:W-:-:S02]  /*3840*/  F2FP.BF16.F32.PACK_AB R19, RZ, R19 ;  /* 0x00000013ff13723e */ /* 0x000fc400000010ff */
[----:B------:R-:W-:Y:S01]  /*3850*/  F2FP.BF16.F32.PACK_AB R2, RZ, R2 ;  /* 0x00000002ff02723e */ /* 0x000fe200000010ff */
[----:B------:R-:W-:Y:S01]  /*3860*/  @P0 IMAD.MOV.U32 R21, RZ, RZ, R6 ;  /* 0x000000ffff150224 */ /* 0x000fe200078e0006 */
[----:B------:R-:W-:Y:S01]  /*3870*/  PRMT R20, R19, 0x7610, R20 ;  /* 0x0000761013147816 */ /* 0x000fe20000000014 */
[----:B------:R-:W-:Y:S01]  /*3880*/  @P0 IMAD.MOV.U32 R19, RZ, RZ, R11 ;  /* 0x000000ffff130224 */ /* 0x000fe200078e000b */
[----:B------:R-:W-:Y:S01]  /*3890*/  @P1 MOV R19, R12 ;  /* 0x0000000c00131202 */ /* 0x000fe20000000f00 */
[----:B------:R-:W-:Y:S01]  /*38a0*/  @P0 IMAD.MOV.U32 R25, RZ, RZ, R10 ;  /* 0x000000ffff190224 */ /* 0x000fe200078e000a */
[----:B------:R-:W-:Y:S01]  /*38b0*/  @P0 MOV R23, R8 ;  /* 0x0000000800170202 */ /* 0x000fe20000000f00 */
[----:B------:R0:W-:Y:S01]  /*38c0*/  STG.E.U16 desc[UR8][R16.64+0x2], R18 ;  /* 0x0000021210007986 */ /* 0x0001e2000c101508 */
[----:B------:R-:W-:Y:S01]  /*38d0*/  @P0 MOV R27, R12 ;  /* 0x0000000c001b0202 */ /* 0x000fe20000000f00 */
[----:B------:R-:W-:Y:S02]  /*38e0*/  VIADD R13, R13, 0x8 ;  /* 0x000000080d0d7836 */ /* 0x000fe40000000000 */
[----:B------:R1:W-:Y:S04]  /*38f0*/  STG.E.U16 desc[UR8][R16.64], R2 ;  /* 0x0000000210007986 */ /* 0x0003e8000c101508 */
[----:B------:R2:W-:Y:S01]  /*3900*/  STG.E.U16 desc[UR8][R16.64+0x4], R20 ;  /* 0x0000041410007986 */ /* 0x0005e2000c101508 */
[C---:B0-----:R-:W-:Y:S01]  /*3910*/  FMUL R18, R0.reuse, R21 ;  /* 0x0000001500127220 */ /* 0x041fe20000400000 */
[C---:B------:R-:W-:Y:S01]  /*3920*/  FMUL R21, R0.reuse, R27 ;  /* 0x0000001b00157220 */ /* 0x040fe20000400000 */
[C---:B-1----:R-:W-:Y:S01]  /*3930*/  FMUL R2, R0.reuse, R19 ;  /* 0x0000001300027220 */ /* 0x042fe20000400000 */
[----:B------:R-:W-:-:S02]  /*3940*/  FMUL R19, R0, R23 ;  /* 0x0000001700137220 */ /* 0x000fc40000400000 */
[----:B------:R-:W-:Y:S01]  /*3950*/  F2FP.BF16.F32.PACK_AB R18, RZ, R18 ;  /* 0x00000012ff12723e */ /* 0x000fe200000010ff */
[----:B--2---:R-:W-:Y:S01]  /*3960*/  FMUL R20, R0, R25 ;  /* 0x0000001900147220 */ /* 0x004fe20000400000 */
[----:B------:R-:W-:Y:S02]  /*3970*/  F2FP.BF16.F32.PACK_AB R2, RZ, R2 ;  /* 0x00000002ff02723e */ /* 0x000fe400000010ff */
[----:B------:R-:W-:Y:S01]  /*3980*/  F2FP.BF16.F32.PACK_AB R19, RZ, R19 ;  /* 0x00000013ff13723e */ /* 0x000fe200000010ff */
[----:B------:R0:W-:Y:S01]  /*3990*/  STG.E.U16 desc[UR8][R16.64+0x8], R18 ;  /* 0x0000081210007986 */ /* 0x0001e2000c101508 */
[----:B------:R-:W-:Y:S02]  /*39a0*/  F2FP.BF16.F32.PACK_AB R20, RZ, R20 ;  /* 0x00000014ff14723e */ /* 0x000fe400000010ff */
[----:B------:R-:W-:Y:S01]  /*39b0*/  F2FP.BF16.F32.PACK_AB R21, RZ, R21 ;  /* 0x00000015ff15723e */ /* 0x000fe200000010ff */
[----:B------:R0:W-:Y:S04]  /*39c0*/  STG.E.U16 desc[UR8][R16.64+0x6], R2 ;  /* 0x0000060210007986 */ /* 0x0001e8000c101508 */
[----:B------:R0:W-:Y:S04]  /*39d0*/  STG.E.U16 desc[UR8][R16.64+0xa], R19 ;  /* 0x00000a1310007986 */ /* 0x0001e8000c101508 */
[----:B------:R0:W-:Y:S04]  /*39e0*/  STG.E.U16 desc[UR8][R16.64+0xc], R20 ;  /* 0x00000c1410007986 */ /* 0x0001e8000c101508 */
[----:B------:R0:W-:Y:S02]  /*39f0*/  STG.E.U16 desc[UR8][R16.64+0xe], R21 ;  /* 0x00000e1510007986 */ /* 0x0001e4000c101508 */
.L_x_22:
[----:B------:R-:W-:Y:S05]  /*3a00*/  @!P3 EXIT ;  /* 0x000000000000b94d */ /* 0x000fea0003800000 */
[----:B------:R-:W-:Y:S02]  /*3a10*/  UISETP.GE.U32.AND UP0, UPT, UR5, 0x4, UPT ;  /* 0x000000040500788c */ /* 0x000fe4000bf06070 */
[----:B------:R-:W-:-:S06]  /*3a20*/  ULOP3.LUT UR4, UR4, 0x3, URZ, 0xc0, !UPT ;  /* 0x0000000304047892 */ /* 0x000fcc000f8ec0ff */
[----:B------:R-:W-:Y:S01]  /*3a30*/  ISETP.NE.AND P2, PT, RZ, UR4, PT ;  /* 0x00000004ff007c0c */ /* 0x000fe2000bf45270 */
[----:B------:R-:W-:-:S12]  /*3a40*/  BRA.U !UP0, `(.L_x_23) ;  /* 0x0000000108647547 */ /* 0x000fd8000b800000 */
[C---:B0-----:R-:W-:Y:S01]  /*3a50*/  SHF.L.U32 R2, R13.reuse, 0x2, RZ ;  /* 0x000000020d027819 */ /* 0x041fe200000006ff */
[----:B------:R-:W-:-:S03]  /*3a60*/  IMAD.WIDE.U32 R14, R13, 0x2, R14 ;  /* 0x000000020d0e7825 */ /* 0x000fc600078e000e */
[C---:B------:R-:W-:Y:S01]  /*3a70*/  ISETP.EQ.AND P0, PT, R2.reuse, RZ, PT ;  /* 0x000000ff0200720c */ /* 0x040fe20003f02270 */
[----:B------:R-:W-:Y:S01]  /*3a80*/  VIADD R13, R13, 0x4 ;  /* 0x000000040d0d7836 */ /* 0x000fe20000000000 */
[----:B------:R-:W-:-:S11]  /*3a90*/  ISETP.EQ.AND P1, PT, R2, 0x10, PT ;  /* 0x000000100200780c */ /* 0x000fd60003f22270 */
[----:B------:R-:W-:Y:S01]  /*3aa0*/  @P0 MOV R21, R9 ;  /* 0x0000000900150202 */ /* 0x000fe20000000f00 */
[----:B------:R-:W-:Y:S01]  /*3ab0*/  @P0 IMAD.MOV.U32 R17, RZ, RZ, R3 ;  /* 0x000000ffff110224 */ /* 0x000fe200078e0003 */
[----:B------:R-:W-:Y:S01]  /*3ac0*/  @P0 MOV R23, R11 ;  /* 0x0000000b00170202 */ /* 0x000fe20000000f00 */
[----:B------:R-:W-:Y:S01]  /*3ad0*/  @P0 IMAD.MOV.U32 R19, RZ, RZ, R7 ;  /* 0x000000ffff130224 */ /* 0x000fe200078e0007 */
[----:B------:R-:W-:Y:S01]  /*3ae0*/  @P1 MOV R21, R10 ;  /* 0x0000000a00151202 */ /* 0x000fe20000000f00 */
[----:B------:R-:W-:Y:S01]  /*3af0*/  @P1 IMAD.MOV.U32 R17, RZ, RZ, R6 ;  /* 0x000000ffff111224 */ /* 0x000fe200078e0006 */
[----:B------:R-:W-:Y:S01]  /*3b00*/  @P1 MOV R23, R12 ;  /* 0x0000000c00171202 */ /* 0x000fe20000000f00 */
[----:B------:R-:W-:Y:S02]  /*3b10*/  @P1 IMAD.MOV.U32 R19, RZ, RZ, R8 ;  /* 0x000000ffff131224 */ /* 0x000fe400078e0008 */
[C---:B------:R-:W-:Y:S01]  /*3b20*/  FMUL R2, R0.reuse, R17 ;  /* 0x0000001100027220 */ /* 0x040fe20000400000 */
[C---:B------:R-:W-:Y:S01]  /*3b30*/  FMUL R18, R0.reuse, R21 ;  /* 0x0000001500127220 */ /* 0x040fe20000400000 */
[C---:B------:R-:W-:Y:S01]  /*3b40*/  FMUL R16, R0.reuse, R19 ;  /* 0x0000001300107220 */ /* 0x040fe20000400000 */
[----:B------:R-:W-:-:S02]  /*3b50*/  FMUL R17, R0, R23 ;  /* 0x0000001700117220 */ /* 0x000fc40000400000 */
[----:B------:R-:W-:Y:S02]  /*3b60*/  F2FP.BF16.F32.PACK_AB R2, RZ, R2 ;  /* 0x00000002ff02723e */ /* 0x000fe400000010ff */
[----:B------:R-:W-:Y:S02]  /*3b70*/  F2FP.BF16.F32.PACK_AB R16, RZ, R16 ;  /* 0x00000010ff10723e */ /* 0x000fe400000010ff */
[----:B------:R-:W-:Y:S01]  /*3b80*/  F2FP.BF16.F32.PACK_AB R18, RZ, R18 ;  /* 0x00000012ff12723e */ /* 0x000fe200000010ff */
[----:B------:R1:W-:Y:S01]  /*3b90*/  STG.E.U16 desc[UR8][R14.64], R2 ;  /* 0x000000020e007986 */ /* 0x0003e2000c101508 */
[----:B------:R-:W-:-:S03]  /*3ba0*/  F2FP.BF16.F32.PACK_AB R17, RZ, R17 ;  /* 0x00000011ff11723e */ /* 0x000fc600000010ff */
[----:B------:R1:W-:Y:S04]  /*3bb0*/  STG.E.U16 desc[UR8][R14.64+0x2], R16 ;  /* 0x000002100e007986 */ /* 0x0003e8000c101508 */
[----:B------:R1:W-:Y:S04]  /*3bc0*/  STG.E.U16 desc[UR8][R14.64+0x4], R18 ;  /* 0x000004120e007986 */ /* 0x0003e8000c101508 */
[----:B------:R1:W-:Y:S02]  /*3bd0*/  STG.E.U16 desc[UR8][R14.64+0x6], R17 ;  /* 0x000006110e007986 */ /* 0x0003e4000c101508 */
.L_x_23:
[----:B------:R-:W-:Y:S05]  /*3be0*/  @!P2 EXIT ;  /* 0x000000000000a94d */ /* 0x000fea0003800000 */
[----:B------:R-:W1:Y:S01]  /*3bf0*/  LDCU.64 UR6, c[0x0][0x380] ;  /* 0x00007000ff0677ac */ /* 0x000e620008000a00 */
[C---:B------:R-:W-:Y:S01]  /*3c00*/  IMAD.WIDE.U32 R4, R13.reuse, 0x2, R4 ;  /* 0x000000020d047825 */ /* 0x040fe200078e0004 */
[----:B------:R-:W-:Y:S01]  /*3c10*/  SHF.L.U32 R13, R13, 0x2, RZ ;  /* 0x000000020d0d7819 */ /* 0x000fe200000006ff */
[----:B------:R-:W-:Y:S01]  /*3c20*/  UIADD3 UR4, UPT, UPT, -UR4, URZ, URZ ;  /* 0x000000ff04047290 */ /* 0x000fe2000fffe1ff */
[----:B-1----:R-:W-:-:S04]  /*3c30*/  IADD3 R14, P0, PT, R4, UR6, RZ ;  /* 0x00000006040e7c10 */ /* 0x002fc8000ff1e0ff */
[----:B------:R-:W-:-:S09]  /*3c40*/  IADD3.X R15, PT, PT, R5, UR7, RZ, P0, !PT ;  /* 0x00000007050f7c10 */ /* 0x000fd200087fe4ff */
.L_x_24:
[C---:B------:R-:W-:Y:S01]  /*3c50*/  ISETP.EQ.AND P0, PT, R13.reuse, RZ, PT ;  /* 0x000000ff0d00720c */ /* 0x040fe20003f02270 */
[----:B-1----:R-:W-:Y:S01]  /*3c60*/  IMAD.MOV.U32 R4, RZ, RZ, R14 ;  /* 0x000000ffff047224 */ /* 0x002fe200078e000e */
[C---:B------:R-:W-:Y:S01]  /*3c70*/  ISETP.EQ.AND P1, PT, R13.reuse, 0x4, PT ;  /* 0x000000040d00780c */ /* 0x040fe20003f22270 */
[----:B------:R-:W-:Y:S01]  /*3c80*/  UIADD3 UR4, UPT, UPT, UR4, 0x1, URZ ;  /* 0x0000000104047890 */ /* 0x000fe2000fffe0ff */
[C---:B------:R-:W-:Y:S02]  /*3c90*/  ISETP.EQ.AND P2, PT, R13.reuse, 0x8, PT ;  /* 0x000000080d00780c */ /* 0x040fe40003f42270 */
[----:B------:R-:W-:Y:S01]  /*3ca0*/  ISETP.EQ.AND P3, PT, R13, 0xc, PT ;  /* 0x0000000c0d00780c */ /* 0x000fe20003f62270 */
[----:B------:R-:W-:-:S06]  /*3cb0*/  UISETP.NE.AND UP0, UPT, UR4, URZ, UPT ;  /* 0x000000ff0400728c */ /* 0x000fcc000bf05270 */
        /* <DEDUP_REMOVED lines=9> */
[----:B------:R-:W-:Y:S01]  /*3d50*/  @P0 IMAD.MOV.U32 R5, RZ, RZ, R6 ;  /* 0x000000ffff050224 */ /* 0x000fe200078e0006 */
[----:B------:R-:W-:-:S03]  /*3d60*/  IADD3 R14, P0, PT, R14, 0x2, RZ ;  /* 0x000000020e0e7810 */ /* 0x000fc60007f1e0ff */
[----:B------:R-:W-:Y:S02]  /*3d70*/  @P1 MOV R5, R8 ;  /* 0x0000000800051202 */ /* 0x000fe40000000f00 */
[----:B------:R-:W-:-:S04]  /*3d80*/  @P2 IMAD.MOV.U32 R5, RZ, RZ, R10 ;  /* 0x000000ffff052224 */ /* 0x000fc800078e000a */
[----:B------:R-:W-:-:S05]  /*3d90*/  @P3 MOV R5, R12 ;  /* 0x0000000c00053202 */ /* 0x000fca0000000f00 */
[----:B0-----:R-:W-:Y:S01]  /*3da0*/  FMUL R2, R0, R5 ;  /* 0x0000000500027220 */ /* 0x001fe20000400000 */
[-C--:B------:R-:W-:Y:S02]  /*3db0*/  MOV R5, R15.reuse ;  /* 0x0000000f00057202 */ /* 0x080fe40000000f00 */
[----:B------:R-:W-:Y:S02]  /*3dc0*/  IADD3.X R15, PT, PT, RZ, R15, RZ, P0, !PT ;  /* 0x0000000fff0f7210 */ /* 0x000fe400007fe4ff */
[----:B------:R-:W-:-:S05]  /*3dd0*/  F2FP.BF16.F32.PACK_AB R2, RZ, R2 ;  /* 0x00000002ff02723e */ /* 0x000fca00000010ff */
[----:B------:R1:W-:Y:S01]  /*3de0*/  STG.E.U16 desc[UR8][R4.64], R2 ;  /* 0x0000000204007986 */ /* 0x0003e2000c101508 */
[----:B------:R-:W-:Y:S05]  /*3df0*/  BRA.U UP0, `(.L_x_24) ;  /* 0xfffffffd00947547 */ /* 0x000fea000b83ffff */
[----:B------:R-:W-:Y:S05]  /*3e00*/  EXIT ;  /* 0x000000000000794d */ /* 0x000fea0003800000 */
        .weak           $__internal_0_$__cuda_sm20_rcp_rn_f32_slowpath
        .type           $__internal_0_$__cuda_sm20_rcp_rn_f32_slowpath,@function
        .size           $__internal_0_$__cuda_sm20_rcp_rn_f32_slowpath,(.L_x_106 - $__internal_0_$__cuda_sm20_rcp_rn_f32_slowpath)
$__internal_0_$__cuda_sm20_rcp_rn_f32_slowpath:
[----:B------:R-:W-:Y:S01]  /*3e10*/  IMAD.SHL.U32 R2, R0, 0x2, RZ ;  /* 0x0000000200027824 */ /* 0x000fe200078e00ff */
[----:B------:R-:W-:Y:S04]  /*3e20*/  BSSY.RECONVERGENT B1, `(.L_x_25) ;  /* 0x0000030000017945 */ /* 0x000fe80003800200 */
[----:B------:R-:W-:-:S04]  /*3e30*/  SHF.R.U32.HI R2, RZ, 0x18, R2 ;  /* 0x00000018ff027819 */ /* 0x000fc80000011602 */
[----:B------:R-:W-:-:S13]  /*3e40*/  ISETP.NE.U32.AND P0, PT, R2, RZ, PT ;  /* 0x000000ff0200720c */ /* 0x000fda0003f05070 */
[----:B------:R-:W-:Y:S05]  /*3e50*/  @P0 BRA `(.L_x_26) ;  /* 0x0000000000280947 */ /* 0x000fea0003800000 */
[----:B------:R-:W-:-:S04]  /*3e60*/  SHF.L.U32 R2, R0, 0x1, RZ ;  /* 0x0000000100027819 */ /* 0x000fc800000006ff */
[----:B------:R-:W-:-:S13]  /*3e70*/  ISETP.NE.AND P0, PT, R2, RZ, PT ;  /* 0x000000ff0200720c */ /* 0x000fda0003f05270 */
[----:B------:R-:W-:Y:S01]  /*3e80*/  @P0 FFMA R15, R0, 1.84467440737095516160e+19, RZ ;  /* 0x5f800000000f0823 */ /* 0x000fe200000000ff */
[----:B------:R-:W-:Y:S08]  /*3e90*/  @!P0 MUFU.RCP R13, R0 ;  /* 0x00000000000d8308 */ /* 0x000ff00000001000 */
[----:B------:R-:W0:Y:S02]  /*3ea0*/  @P0 MUFU.RCP R2, R15 ;  /* 0x0000000f00020308 */ /* 0x000e240000001000 */
[----:B0-----:R-:W-:-:S04]  /*3eb0*/  @P0 FFMA R16, R15, R2, -1 ;  /* 0xbf8000000f100423 */ /* 0x001fc80000000002 */
[----:B------:R-:W-:-:S04]  /*3ec0*/  @P0 FADD.FTZ R17, -R16, -RZ ;  /* 0x800000ff10110221 */ /* 0x000fc80000010100 */
[----:B------:R-:W-:-:S04]  /*3ed0*/  @P0 FFMA R2, R2, R17, R2 ;  /* 0x0000001102020223 */ /* 0x000fc80000000002 */
[----:B------:R-:W-:Y:S01]  /*3ee0*/  @P0 FFMA R13, R2, 1.84467440737095516160e+19, RZ ;  /* 0x5f800000020d0823 */ /* 0x000fe200000000ff */
[----:B------:R-:W-:Y:S06]  /*3ef0*/  BRA `(.L_x_27) ;  /* 0x0000000000887947 */ /* 0x000fec0003800000 */
.L_x_26:
[----:B------:R-:W-:-:S05]  /*3f00*/  VIADD R19, R2, 0xffffff03 ;  /* 0xffffff0302137836 */ /* 0x000fca0000000000 */
[----:B------:R-:W-:-:S13]  /*3f10*/  ISETP.GT.U32.AND P0, PT, R19, 0x1, PT ;  /* 0x000000011300780c */ /* 0x000fda0003f04070 */
[----:B------:R-:W-:Y:S05]  /*3f20*/  @P0 BRA `(.L_x_28) ;  /* 0x0000000000780947 */ /* 0x000fea0003800000 */
[----:B------:R-:W-:Y:S01]  /*3f30*/  LOP3.LUT R13, R0, 0x7fffff, RZ, 0xc0, !PT ;  /* 0x007fffff000d7812 */ /* 0x000fe200078ec0ff */
[----:B------:R-:W-:Y:S02]  /*3f40*/  HFMA2 R18, -RZ, RZ, 0, 1.78813934326171875e-07 ;  /* 0x00000003ff127431 */ /* 0x000fe400000001ff */
[----:B------:R-:W-:Y:S01]  /*3f50*/  VIADD R2, R2, 0xffffff04 ;  /* 0xffffff0402027836 */ /* 0x000fe20000000000 */
[----:B------:R-:W-:-:S04]  /*3f60*/  LOP3.LUT R13, R13, 0x3f800000, RZ, 0xfc, !PT ;  /* 0x3f8000000d0d7812 */ /* 0x000fc800078efcff */
[----:B------:R-:W0:Y:S01]  /*3f70*/  MUFU.RCP R16, R13 ;  /* 0x0000000d00107308 */ /* 0x000e220000001000 */
[----:B------:R-:W-:Y:S01]  /*3f80*/  SHF.L.U32 R18, R18, R19, RZ ;  /* 0x0000001312127219 */ /* 0x000fe200000006ff */
[----:B0-----:R-:W-:-:S04]  /*3f90*/  FFMA R15, R13, R16, -1 ;  /* 0xbf8000000d0f7423 */ /* 0x001fc80000000010 */
[----:B------:R-:W-:-:S04]  /*3fa0*/  FADD.FTZ R15, -R15, -RZ ;  /* 0x800000ff0f0f7221 */ /* 0x000fc80000010100 */
[CCC-:B------:R-:W-:Y:S01]  /*3fb0*/  FFMA.RM R17, R16.reuse, R15.reuse, R16.reuse ;  /* 0x0000000f10117223 */ /* 0x1c0fe20000004010 */
[----:B------:R-:W-:-:S04]  /*3fc0*/  FFMA.RP R16, R16, R15, R16 ;  /* 0x0000000f10107223 */ /* 0x000fc80000008010 */
[C---:B------:R-:W-:Y:S02]  /*3fd0*/  LOP3.LUT R15, R17.reuse, 0x7fffff, RZ, 0xc0, !PT ;  /* 0x007fffff110f7812 */ /* 0x040fe400078ec0ff */
[----:B------:R-:W-:Y:S02]  /*3fe0*/  FSETP.NEU.FTZ.AND P0, PT, R17, R16, PT ;  /* 0x000000101100720b */ /* 0x000fe40003f1d000 */
[----:B------:R-:W-:Y:S02]  /*3ff0*/  LOP3.LUT R15, R15, 0x800000, RZ, 0xfc, !PT ;  /* 0x008000000f0f7812 */ /* 0x000fe400078efcff */
[----:B------:R-:W-:Y:S02]  /*4000*/  SEL R16, RZ, 0xffffffff, !P0 ;  /* 0xffffffffff107807 */ /* 0x000fe40004000000 */
[----:B------:R-:W-:-:S03]  /*4010*/  LOP3.LUT R18, R18, R15, RZ, 0xc0, !PT ;  /* 0x0000000f12127212 */ /* 0x000fc600078ec0ff */
[----:B------:R-:W-:Y:S01]  /*4020*/  IMAD.MOV R16, RZ, RZ, -R16 ;  /* 0x000000ffff107224 */ /* 0x000fe200078e0a10 */
[----:B------:R-:W-:-:S04]  /*4030*/  SHF.R.U32.HI R18, RZ, R19, R18 ;  /* 0x00000013ff127219 */ /* 0x000fc80000011612 */
[----:B------:R-:W-:Y:S02]  /*4040*/  LOP3.LUT P1, RZ, R16, R19, R15, 0xf8, !PT ;  /* 0x0000001310ff7212 */ /* 0x000fe4000782f80f */
[C---:B------:R-:W-:Y:S02]  /*4050*/  LOP3.LUT P0, RZ, R18.reuse, 0x1, RZ, 0xc0, !PT ;  /* 0x0000000112ff7812 */ /* 0x040fe4000780c0ff */
[----:B------:R-:W-:-:S04]  /*4060*/  LOP3.LUT P2, RZ, R18, 0x2, RZ, 0xc0, !PT ;  /* 0x0000000212ff7812 */ /* 0x000fc8000784c0ff */
[----:B------:R-:W-:Y:S02]  /*4070*/  PLOP3.LUT P0, PT, P0, P1, P2, 0xe0, 0x0 ;  /* 0x000000000000781c */ /* 0x000fe40000703c20 */
[----:B------:R-:W-:Y:S02]  /*4080*/  LOP3.LUT P1, RZ, R0, 0x7fffff, RZ, 0xc0, !PT ;  /* 0x007fffff00ff7812 */ /* 0x000fe4000782c0ff */
[----:B------:R-:W-:-:S04]  /*4090*/  SEL R13, RZ, 0x1, !P0 ;  /* 0x00000001ff0d7807 */ /* 0x000fc80004000000 */
[----:B------:R-:W-:-:S04]  /*40a0*/  IADD3 R13, PT, PT, -R13, RZ, RZ ;  /* 0x000000ff0d0d7210 */ /* 0x000fc80007ffe1ff */
[----:B------:R-:W-:Y:S02]  /*40b0*/  ISETP.GE.AND P0, PT, R13, RZ, PT ;  /* 0x000000ff0d00720c */ /* 0x000fe40003f06270 */
[----:B------:R-:W-:-:S11]  /*40c0*/  SHF.R.U32.HI R13, RZ, R2, R15 ;  /* 0x00000002ff0d7219 */ /* 0x000fd6000001160f */
[----:B------:R-:W-:-:S05]  /*40d0*/  @!P0 IADD3 R13, PT, PT, R13, 0x1, RZ ;  /* 0x000000010d0d8810 */ /* 0x000fca0007ffe0ff */
[----:B------:R-:W-:-:S05]  /*40e0*/  @!P1 IMAD.SHL.U32 R13, R13, 0x2, RZ ;  /* 0x000000020d0d9824 */ /* 0x000fca00078e00ff */
[----:B------:R-:W-:Y:S01]  /*40f0*/  LOP3.LUT R13, R13, 0x80000000, R0, 0xf8, !PT ;  /* 0x800000000d0d7812 */ /* 0x000fe200078ef800 */
[----:B------:R-:W-:Y:S06]  /*4100*/  BRA `(.L_x_27) ;  /* 0x0000000000047947 */ /* 0x000fec0003800000 */
.L_x_28:
[----:B------:R0:W1:Y:S02]  /*4110*/  MUFU.RCP R13, R0 ;  /* 0x00000000000d7308 */ /* 0x0000640000001000 */
.L_x_27:
[----:B------:R-:W-:Y:S05]  /*4120*/  BSYNC.RECONVERGENT B1 ;  /* 0x0000000000017941 */ /* 0x000fea0003800200 */
.L_x_25:
[----:B------:R-:W-:-:S04]  /*4130*/  MOV R15, 0x0 ;  /* 0x00000000000f7802 */ /* 0x000fc80000000f00 */
[----:B01----:R-:W-:Y:S05]  /*4140*/  RET.REL.NODEC R14 `(_ZN8pygpukit3moe24softmax_topk_bf16_kernelEP13__nv_bfloat16ii) ;  /* 0xffffffbc0eac7950 */ /* 0x003fea0003c3ffff */
.L_x_29:
[----:B------:R-:W-:-:S00]  /*4150*/  BRA `(.L_x_29) ;  /* 0xfffffffc00fc7947 */ /* 0x000fc0000383ffff */
[----:B------:R-:W-:-:S00]  /*4160*/  NOP ;  /* 0x0000000000007918 */ /* 0x000fc00000000000 */
        /* <DEDUP_REMOVED lines=9> */
.L_x_106:


//--------------------- .text._ZN8pygpukit3moe23softmax_topk_f32_kernelEPfii --------------------------
	.section	.text._ZN8pygpukit3moe23softmax_topk_f32_kernelEPfii,"ax",@progbits
	.align	128
        .global         _ZN8pygpukit3moe23softmax_topk_f32_kernelEPfii
        .type           _ZN8pygpukit3moe23softmax_topk_f32_kernelEPfii,@function
        .size           _ZN8pygpukit3moe23softmax_topk_f32_kernelEPfii,(.L_x_107 - _ZN8pygpukit3moe23softmax_topk_f32_kernelEPfii)
        .other          _ZN8pygpukit3moe23softmax_topk_f32_kernelEPfii,@"STO_CUDA_ENTRY STV_DEFAULT"
_ZN8pygpukit3moe23softmax_topk_f32_kernelEPfii:
.text._ZN8pygpukit3moe23softmax_topk_f32_kernelEPfii:
        /* <DEDUP_REMOVED lines=11> */
[----:B0-----:R-:W-:-:S04]  /*00b0*/  IMAD R4, R0, UR5, RZ ;  /* 0x0000000500047c24 */ /* 0x001fc8000f8e02ff */
[----:B------:R-:W-:-:S03]  /*00c0*/  IMAD.WIDE R4, R4, 0x4, RZ ;  /* 0x0000000404047825 */ /* 0x000fc600078e02ff */
[----:B-1----:R-:W-:-:S04]  /*00d0*/  IADD3 R6, P0, PT, R4, UR6, RZ ;  /* 0x0000000604067c10 */ /* 0x002fc8000ff1e0ff */
[----:B------:R-:W-:-:S05]  /*00e0*/  IADD3.X R7, PT, PT, R5, UR7, RZ, P0, !PT ;  /* 0x0000000705077c10 */ /* 0x000fca00087fe4ff */
[----:B--2---:R0:W5:Y:S01]  /*00f0*/  LDG.E R0, desc[UR8][R6.64] ;  /* 0x0000000806007981 */ /* 0x004162000c1e1900 */
[----:B------:R-:W-:-:S09]  /*0100*/  UISETP.GE.AND UP0, UPT, UR5, 0x2, UPT ;  /* 0x000000020500788c */ /* 0x000fd2000bf06270 */
[----:B0-----:R-:W-:Y:S05]  /*0110*/  BRA.U !UP0, `(.L_x_30) ;  /* 0x0000000508687547 */ /* 0x001fea000b800000 */
[----:B------:R-:W-:Y:S01]  /*0120*/  UIADD3 UR4, UPT, UPT, UR5, -0x1, URZ ;  /* 0xffffffff05047890 */ /* 0x000fe2000fffe0ff */
[----:B------:R-:W-:Y:S01]  /*0130*/  HFMA2 R9, -RZ, RZ, 0, 5.9604644775390625e-08 ;  /* 0x00000001ff097431 */ /* 0x000fe200000001ff */
[----:B------:R-:W-:Y:S02]  /*0140*/  UIADD3 UR5, UPT, UPT, UR5, -0x2, URZ ;  /* 0xfffffffe05057890 */ /* 0x000fe4000fffe0ff */
[----:B------:R-:W-:Y:S02]  /*0150*/  ULOP3.LUT UR6, UR4, 0xf, URZ, 0xc0, !UPT ;  /* 0x0000000f04067892 */ /* 0x000fe4000f8ec0ff */
[----:B------:R-:W-:-:S09]  /*0160*/  UISETP.GE.U32.AND UP0, UPT, UR5, 0xf, UPT ;  /* 0x0000000f0500788c */ /* 0x000fd2000bf06070 */
[----:B------:R-:W-:Y:S05]  /*0170*/  BRA.U !UP0, `(.L_x_31) ;  /* 0x0000000108947547 */ /* 0x000fea000b800000 */
[----:B------:R-:W-:Y:S01]  /*0180*/  IADD3 R14, P0, PT, R6, 0x20, RZ ;  /* 0x00000020060e7810 */ /* 0x000fe20007f1e0ff */
[----:B------:R-:W-:Y:S01]  /*0190*/  ULOP3.LUT UR5, UR4, 0xfffffff0, URZ, 0xc0, !UPT ;  /* 0xfffffff004057892 */ /* 0x000fe2000f8ec0ff */
[----:B------:R-:W-:Y:S02]  /*01a0*/  MOV R8, RZ ;  /* 0x000000ff00087202 */ /* 0x000fe40000000f00 */
[----:B------:R-:W-:Y:S01]  /*01b0*/  IADD3.X R3, PT, PT, RZ, R7, RZ, P0, !PT ;  /* 0x00000007ff037210 */ /* 0x000fe200007fe4ff */
[----:B------:R-:W-:-:S12]  /*01c0*/  UIADD3 UR5, UPT, UPT, -UR5, URZ, URZ ;  /* 0x000000ff05057290 */ /* 0x000fd8000fffe1ff */
.L_x_32:
[----:B------:R-:W-:-:S05]  /*01d0*/  MOV R2, R14 ;  /* 0x0000000e00027202 */ /* 0x000fca0000000f00 */
[----:B------:R-:W2:Y:S04]  /*01e0*/  LDG.E R13, desc[UR8][R2.64+-0x1c] ;  /* 0xffffe408020d7981 */ /* 0x000ea8000c1e1900 */
[----:B------:R-:W2:Y:S04]  /*01f0*/  LDG.E R14, desc[UR8][R2.64+-0x18] ;  /* 0xffffe808020e7981 */ /* 0x000ea8000c1e1900 */
[----:B------:R-:W3:Y:S04]  /*0200*/  LDG.E R16, desc[UR8][R2.64+-0x14] ;  /* 0xffffec0802107981 */ /* 0x000ee8000c1e1900 */
[----:B------:R-:W3:Y:S04]  /*0210*/  LDG.E R15, desc[UR8][R2.64+-0x10] ;  /* 0xfffff008020f7981 */ /* 0x000ee8000c1e1900 */
[----:B------:R-:W4:Y:S04]  /*0220*/  LDG.E R18, desc[UR8][R2.64+-0xc] ;  /* 0xfffff40802127981 */ /* 0x000f28000c1e1900 */
        /* <DEDUP_REMOVED lines=10> */
[----:B------:R0:W4:Y:S01]  /*02d0*/  LDG.E R10, desc[UR8][R2.64+0x20] ;  /* 0x00002008020a7981 */ /* 0x000122000c1e1900 */
[----:B------:R-:W-:Y:S01]  /*02e0*/  UIADD3 UR5, UPT, UPT, UR5, 0x10, URZ ;  /* 0x0000001005057890 */ /* 0x000fe2000fffe0ff */
[----:B------:R-:W-:-:S03]  /*02f0*/  IADD3 R8, PT, PT, R8, 0x10, RZ ;  /* 0x0000001008087810 */ /* 0x000fc60007ffe0ff */
[----:B------:R-:W-:Y:S01]  /*0300*/  UISETP.NE.AND UP0, UPT, UR5, URZ, UPT ;  /* 0x000000ff0500728c */ /* 0x000fe2000bf05270 */
[----:B--2--5:R-:W-:Y:S02]  /*0310*/  FMNMX3 R13, R0, R13, R14, !PT ;  /* 0x0000000d000d7276 */ /* 0x024fe4000780000e */
[----:B------:R-:W-:-:S04]  /*0320*/  IADD3 R14, P0, PT, R2, 0x40, RZ ;  /* 0x00000040020e7810 */ /* 0x000fc80007f1e0ff */
[----:B0-----:R-:W-:Y:S02]  /*0330*/  IADD3.X R3, PT, PT, RZ, R3, RZ, P0, !PT ;  /* 0x00000003ff037210 */ /* 0x001fe400007fe4ff */
[----:B---3--:R-:W-:-:S04]  /*0340*/  FMNMX3 R13, R13, R16, R15, !PT ;  /* 0x000000100d0d7276 */ /* 0x008fc8000780000f */
[----:B----4-:R-:W-:-:S04]  /*0350*/  FMNMX3 R13, R13, R18, R17, !PT ;  /* 0x000000120d0d7276 */ /* 0x010fc80007800011 */
[----:B------:R-:W-:-:S04]  /*0360*/  FMNMX3 R13, R13, R20, R19, !PT ;  /* 0x000000140d0d7276 */ /* 0x000fc80007800013 */
[----:B------:R-:W-:-:S04]  /*0370*/  FMNMX3 R13, R13, R22, R21, !PT ;  /* 0x000000160d0d7276 */ /* 0x000fc80007800015 */
[----:B------:R-:W-:-:S04]  /*0380*/  FMNMX3 R13, R13, R24, R23, !PT ;  /* 0x000000180d0d7276 */ /* 0x000fc80007800017 */
[----:B------:R-:W-:-:S04]  /*0390*/  FMNMX3 R9, R13, R12, R9, !PT ;  /* 0x0000000c0d097276 */ /* 0x000fc80007800009 */
[----:B------:R-:W-:Y:S01]  /*03a0*/  FMNMX3 R0, R9, R11, R10, !PT ;  /* 0x0000000b09007276 */ /* 0x000fe2000780000a */
[----:B------:R-:W-:Y:S06]  /*03b0*/  BRA.U UP0, `(.L_x_32) ;  /* 0xfffffffd00847547 */ /* 0x000fec000b83ffff */
[----:B------:R-:W-:-:S07]  /*03c0*/  IADD3 R9, PT, PT, R8, 0x1, RZ ;  /* 0x0000000108097810 */ /* 0x000fce0007ffe0ff */
.L_x_31:
[----:B------:R-:W-:-:S09]  /*03d0*/  UISETP.NE.AND UP0, UPT, UR6, URZ, UPT ;  /* 0x000000ff0600728c */ /* 0x000fd2000bf05270 */
[----:B------:R-:W-:Y:S05]  /*03e0*/  BRA.U !UP0, `(.L_x_30) ;  /* 0x0000000108b47547 */ /* 0x000fea000b800000 */
[----:B------:R-:W-:Y:S02]  /*03f0*/  UISETP.GE.U32.AND UP0, UPT, UR6, 0x8, UPT ;  /* 0x000000080600788c */ /* 0x000fe4000bf06070 */
[----:B------:R-:W-:-:S04]  /*0400*/  ULOP3.LUT UR5, UR4, 0x7, URZ, 0xc0, !UPT ;  /* 0x0000000704057892 */ /* 0x000fc8000f8ec0ff */
[----:B------:R-:W-:-:S03]  /*0410*/  UISETP.NE.AND UP1, UPT, UR5, URZ, UPT ;  /* 0x000000ff0500728c */ /* 0x000fc6000bf25270 */
[----:B------:R-:W-:Y:S08]  /*0420*/  BRA.U !UP0, `(.L_x_33) ;  /* 0x0000000108387547 */ /* 0x000ff0000b800000 */
[----:B------:R-:W-:-:S05]  /*0430*/  IMAD.WIDE.U32 R2, R9, 0x4, R6 ;  /* 0x0000000409027825 */ /* 0x000fca00078e0006 */
[----:B------:R-:W2:Y:S04]  /*0440*/  LDG.E R11, desc[UR8][R2.64] ;  /* 0x00000008020b7981 */ /* 0x000ea8000c1e1900 */
[----:B------:R-:W2:Y:S04]  /*0450*/  LDG.E R8, desc[UR8][R2.64+0x4] ;  /* 0x0000040802087981 */ /* 0x000ea8000c1e1900 */
[----:B------:R-:W3:Y:S04]  /*0460*/  LDG.E R13, desc[UR8][R2.64+0x8] ;  /* 0x00000808020d7981 */ /* 0x000ee8000c1e1900 */
[----:B------:R-:W3:Y:S04]  /*0470*/  LDG.E R10, desc[UR8][R2.64+0xc] ;  /* 0x00000c08020a7981 */ /* 0x000ee8000c1e1900 */
[----:B------:R-:W4:Y:S04]  /*0480*/  LDG.E R15, desc[UR8][R2.64+0x10] ;  /* 0x00001008020f7981 */ /* 0x000f28000c1e1900 */
[----:B------:R-:W4:Y:S04]  /*0490*/  LDG.E R12, desc[UR8][R2.64+0x14] ;  /* 0x00001408020c7981 */ /* 0x000f28000c1e1900 */
[----:B------:R-:W4:Y:S04]  /*04a0*/  LDG.E R17, desc[UR8][R2.64+0x18] ;  /* 0x0000180802117981 */ /* 0x000f28000c1e1900 */
[----:B------:R-:W4:Y:S01]  /*04b0*/  LDG.E R14, desc[UR8][R2.64+0x1c] ;  /* 0x00001c08020e7981 */ /* 0x000f22000c1e1900 */
[----:B------:R-:W-:-:S02]  /*04c0*/  IADD3 R9, PT, PT, R9, 0x8, RZ ;  /* 0x0000000809097810 */ /* 0x000fc40007ffe0ff */
[----:B--2--5:R-:W-:-:S04]  /*04d0*/  FMNMX3 R8, R0, R11, R8, !PT ;  /* 0x0000000b00087276 */ /* 0x024fc80007800008 */
[----:B---3--:R-:W-:-:S04]  /*04e0*/  FMNMX3 R8, R8, R13, R10, !PT ;  /* 0x0000000d08087276 */ /* 0x008fc8000780000a */
[----:B----4-:R-:W-:-:S04]  /*04f0*/  FMNMX3 R8, R8, R15, R12, !PT ;  /* 0x0000000f08087276 */ /* 0x010fc8000780000c */
[----:B------:R-:W-:-:S07]  /*0500*/  FMNMX3 R0, R8, R17, R14, !PT ;  /* 0x0000001108007276 */ /* 0x000fce000780000e */
.L_x_33:
        /* <DEDUP_REMOVED lines=9> */
[----:B------:R-:W3:Y:S01]  /*05a0*/  LDG.E R10, desc[UR8][R2.64+0xc] ;  /* 0x00000c08020a7981 */ /* 0x000ee2000c1e1900 */
[----:B------:R-:W-:-:S02]  /*05b0*/  IADD3 R9, PT, PT, R9, 0x4, RZ ;  /* 0x0000000409097810 */ /* 0x000fc40007ffe0ff */
[----:B--2--5:R-:W-:-:S04]  /*05c0*/  FMNMX3 R0, R0, R11, R8, !PT ;  /* 0x0000000b00007276 */ /* 0x024fc80007800008 */
[----:B---3--:R-:W-:-:S07]  /*05d0*/  FMNMX3 R0, R0, R13, R10, !PT ;  /* 0x0000000d00007276 */ /* 0x008fce000780000a */
.L_x_34:
[----:B------:R-:W-:Y:S05]  /*05e0*/  BRA.U !UP1, `(.L_x_30) ;  /* 0x0000000109347547 */ /* 0x000fea000b800000 */
[----:B------:R-:W0:Y:S01]  /*05f0*/  LDCU.64 UR6, c[0x0][0x380] ;  /* 0x00007000ff0677ac */ /* 0x000e220008000a00 */
[----:B------:R-:W-:Y:S01]  /*0600*/  IMAD.WIDE.U32 R2, R9, 0x4, R4 ;  /* 0x0000000409027825 */ /* 0x000fe200078e0004 */
[----:B------:R-:W-:Y:S02]  /*0610*/  UIADD3 UR4, UPT, UPT, -UR4, URZ, URZ ;  /* 0x000000ff04047290 */ /* 0x000fe4000fffe1ff */
[----:B0-----:R-:W-:-:S04]  /*0620*/  IADD3 R2, P0, PT, R2, UR6, RZ ;  /* 0x0000000602027c10 */ /* 0x001fc8000ff1e0ff */
[----:B------:R-:W-:-:S09]  /*0630*/  IADD3.X R9, PT, PT, R3, UR7, RZ, P0, !PT ;  /* 0x0000000703097c10 */ /* 0x000fd200087fe4ff */
.L_x_35:
[----:B------:R-:W-:-:S06]  /*0640*/  MOV R3, R9 ;  /* 0x0000000900037202 */ /* 0x000fcc0000000f00 */
[----:B------:R0:W2:Y:S01]  /*0650*/  LDG.E R3, desc[UR8][R2.64] ;  /* 0x0000000802037981 */ /* 0x0000a2000c1e1900 */
[----:B------:R-:W-:-:S04]  /*0660*/  UIADD3 UR4, UPT, UPT, UR4, 0x1, URZ ;  /* 0x0000000104047890 */ /* 0x000fc8000fffe0ff */
[----:B------:R-:W-:Y:S01]  /*0670*/  UISETP.NE.AND UP0, UPT, UR4, URZ, UPT ;  /* 0x000000ff0400728c */ /* 0x000fe2000bf05270 */
[----:B0-----:R-:W-:-:S04]  /*0680*/  IADD3 R2, P0, PT, R2, 0x4, RZ ;  /* 0x0000000402027810 */ /* 0x001fc80007f1e0ff */
[----:B------:R-:W-:Y:S02]  /*0690*/  IADD3.X R9, PT, PT, RZ, R9, RZ, P0, !PT ;  /* 0x00000009ff097210 */ /* 0x000fe400007fe4ff */
[----:B--2--5:R-:W-:Y:S02]  /*06a0*/  FMNMX R0, R3, R0, !PT ;  /* 0x0000000003007209 */ /* 0x024fe40007800000 */
[----:B------:R-:W-:Y:S05]  /*06b0*/  BRA.U UP0, `(.L_x_35) ;  /* 0xfffffffd00e07547 */ /* 0x000fea000b83ffff */
.L_x_30:
[----:B------:R-:W0:Y:S01]  /*06c0*/  LDC R8, c[0x0][0x38c] ;  /* 0x0000e300ff087b82 */ /* 0x000e220000000800 */
[----:B------:R-:W-:Y:S01]  /*06d0*/  HFMA2 R14, -RZ, RZ, 0, 0 ;  /* 0x00000000ff0e7431 */ /* 0x000fe200000001ff */
[----:B0-----:R-:W-:-:S13]  /*06e0*/  ISETP.GE.AND P3, PT, R8, 0x1, PT ;  /* 0x000000010800780c */ /* 0x001fda0003f66270 */
[----:B------:R-:W-:Y:S05]  /*06f0*/  @!P3 BRA `(.L_x_36) ;  /* 0x0000000c0078b947 */ /* 0x000fea0003800000 */
[C---:B------:R-:W-:Y:S02]  /*0700*/  ISETP.GE.U32.AND P1, PT, R8.reuse, 0x8, PT ;  /* 0x000000080800780c */ /* 0x040fe40003f26070 */
[----:B------:R-:W-:Y:S02]  /*0710*/  LOP3.LUT R22, R8, 0x7, RZ, 0xc0, !PT ;  /* 0x0000000708167812 */ /* 0x000fe400078ec0ff */
[----:B------:R-:W-:Y:S02]  /*0720*/  MOV R14, RZ ;  /* 0x000000ff000e7202 */ /* 0x000fe40000000f00 */
[----:B------:R-:W-:Y:S02]  /*0730*/  ISETP.NE.AND P0, PT, R22, RZ, PT ;  /* 0x000000ff1600720c */ /* 0x000fe40003f05270 */
[----:B------:R-:W-:-:S05]  /*0740*/  MOV R9, RZ ;  /* 0x000000ff00097202 */ /* 0x000fca0000000f00 */
[----:B------:R-:W-:Y:S06]  /*0750*/  @!P1 BRA `(.L_x_37) ;  /* 0x0000000400b89947 */ /* 0x000fec0003800000 */
[----:B------:R-:W-:Y:S02]  /*0760*/  IADD3 R10, P1, PT, R6, 0x10, RZ ;  /* 0x00000010060a7810 */ /* 0x000fe40007f3e0ff */
[----:B------:R-:W-:Y:S02]  /*0770*/  LOP3.LUT R9, R8, 0x7ffffff8, RZ, 0xc0, !PT ;  /* 0x7ffffff808097812 */ /* 0x000fe400078ec0ff */
[----:B------:R-:W-:Y:S02]  /*0780*/  MOV R14, RZ ;  /* 0x000000ff000e7202 */ /* 0x000fe40000000f00 */
[----:B------:R-:W-:Y:S02]  /*0790*/  IADD3.X R13, PT, PT, RZ, R7, RZ, P1, !PT ;  /* 0x00000007ff0d7210 */ /* 0x000fe40000ffe4ff */
[----:B------:R-:W-:-:S07]  /*07a0*/  IADD3 R11, PT, PT, -R9, RZ, RZ ;  /* 0x000000ff090b7210 */ /* 0x000fce0007ffe1ff */
.L_x_38:
[----:B------:R-:W-:Y:S02]  /*07b0*/  MOV R2, R10 ;  /* 0x0000000a00027202 */ /* 0x000fe40000000f00 */
[----:B------:R-:W-:-:S05]  /*07c0*/  MOV R3, R13 ;  /* 0x0000000d00037202 */ /* 0x000fca0000000f00 */
[----:B------:R-:W2:Y:S04]  /*07d0*/  LDG.E R15, desc[UR8][R2.64+-0x10] ;  /* 0xfffff008020f7981 */ /* 0x000ea8000c1e1900 */
[----:B------:R-:W3:Y:S04]  /*07e0*/  LDG.E R23, desc[UR8][R2.64+-0xc] ;  /* 0xfffff40802177981 */ /* 0x000ee8000c1e1900 */
[----:B------:R-:W4:Y:S01]  /*07f0*/  LDG.E R13, desc[UR8][R2.64+-0x8] ;  /* 0xfffff808020d7981 */ /* 0x000f22000c1e1900 */
[----:B------:R-:W-:Y:S01]  /*0800*/  HFMA2 R10, -RZ, RZ, 0.96630859375, -0.0022525787353515625 ;  /* 0x3bbb989dff0a7431 */ /* 0x000fe200000001ff */
[----:B------:R-:W-:-:S02]  /*0810*/  MOV R12, 0x437c0000 ;  /* 0x437c0000000c7802 */ /* 0x000fc40000000f00 */
[----:B------:R-:W4:Y:S04]  /*0820*/  LDG.E R21, desc[UR8][R2.64+-0x4] ;  /* 0xfffffc0802157981 */ /* 0x000f28000c1e1900 */
[----:B------:R-:W4:Y:S01]  /*0830*/  LDG.E R19, desc[UR8][R2.64] ;  /* 0x0000000802137981 */ /* 0x000f22000c1e1900 */
[----:B--2--5:R-:W-:-:S04]  /*0840*/  FADD R15, R15, -R0 ;  /* 0x800000000f0f7221 */ /* 0x024fc80000000000 */
[----:B------:R-:W-:-:S04]  /*0850*/  FFMA.SAT R17, R15, R10, 0.5 ;  /* 0x3f0000000f117423 */ /* 0x000fc8000000200a */
[----:B------:R-:W-:Y:S01]  /*0860*/  FFMA.RM R16, R17, R12, 12582913 ;  /* 0x4b40000111107423 */ /* 0x000fe2000000400c */
[----:B---3--:R-:W-:Y:S01]  /*0870*/  FADD R23, R23, -R0 ;  /* 0x8000000017177221 */ /* 0x008fe20000000000 */
[----:B------:R-:W2:Y:S02]  /*0880*/  LDG.E R17, desc[UR8][R2.64+0x4] ;  /* 0x0000040802117981 */ /* 0x000ea4000c1e1900 */
[----:B------:R-:W-:-:S04]  /*0890*/  FADD R18, R16, -12583039 ;  /* 0xcb40007f10127421 */ /* 0x000fc80000000000 */
[----:B------:R-:W-:-:S04]  /*08a0*/  FFMA R18, R15, 1.4426950216293334961, -R18 ;  /* 0x3fb8aa3b0f127823 */ /* 0x000fc80000000812 */
[----:B------:R-:W-:Y:S01]  /*08b0*/  FFMA R20, R15, 1.925963033500011079e-08, R18 ;  /* 0x32a570600f147823 */ /* 0x000fe20000000012 */
[----:B------:R-:W-:-:S05]  /*08c0*/  FFMA.SAT R15, R23, R10, 0.5 ;  /* 0x3f000000170f7423 */ /* 0x000fca000000200a */
[----:B------:R-:W0:Y:S01]  /*08d0*/  MUFU.EX2 R20, R20 ;  /* 0x0000001400147308 */ /* 0x000e220000000800 */
[----:B------:R-:W-:Y:S01]  /*08e0*/  FFMA.RM R18, R15, R12, 12582913 ;  /* 0x4b4000010f127423 */ /* 0x000fe2000000400c */
[----:B----4-:R-:W-:Y:S01]  /*08f0*/  FADD R13, R13, -R0 ;  /* 0x800000000d0d7221 */ /* 0x010fe20000000000 */
[----:B------:R-:W-:Y:S01]  /*0900*/  SHF.L.U32 R25, R16, 0x17, RZ ;  /* 0x0000001710197819 */ /* 0x000fe200000006ff */
[----:B------:R-:W3:Y:S01]  /*0910*/  LDG.E R15, desc[UR8][R2.64+0x8] ;  /* 0x00000808020f7981 */ /* 0x000ee2000c1e1900 */
[----:B------:R-:W-:Y:S01]  /*0920*/  FADD R16, R18, -12583039 ;  /* 0xcb40007f12107421 */ /* 0x000fe20000000000 */
[----:B------:R-:W-:-:S03]  /*0930*/  FFMA.SAT R27, R13, R10, 0.5 ;  /* 0x3f0000000d1b7423 */ /* 0x000fc6000000200a */
[----:B------:R-:W-:Y:S01]  /*0940*/  FFMA R24, R23, 1.4426950216293334961, -R16 ;  /* 0x3fb8aa3b17187823 */ /* 0x000fe20000000810 */
[----:B------:R-:W-:Y:S01]  /*0950*/  FFMA.RM R16, R27, R12, 12582913 ;  /* 0x4b4000011b107423 */ /* 0x000fe2000000400c */
[----:B0-----:R-:W-:-:S03]  /*0960*/  FMUL R25, R25, R20 ;  /* 0x0000001419197220 */ /* 0x001fc60000400000 */
[----:B------:R-:W-:-:S04]  /*0970*/  FADD R20, R16, -12583039 ;  /* 0xcb40007f10147421 */ /* 0x000fc80000000000 */
[----:B------:R-:W-:-:S04]  /*0980*/  FFMA R20, R13, 1.4426950216293334961, -R20 ;  /* 0x3fb8aa3b0d147823 */ /* 0x000fc80000000814 */
[----:B------:R-:W-:Y:S02]  /*0990*/  FFMA R26, R13, 1.925963033500011079e-08, R20 ;  /* 0x32a570600d1a7823 */ /* 0x000fe40000000014 */
[----:B------:R-:W4:Y:S01]  /*09a0*/  LDG.E R13, desc[UR8][R2.64+0xc] ;  /* 0x00000c08020d7981 */ /* 0x000f22000c1e1900 */
[----:B------:R-:W-:-:S04]  /*09b0*/  FFMA R24, R23, 1.925963033500011079e-08, R24 ;  /* 0x32a5706017187823 */ /* 0x000fc80000000018 */
[----:B------:R-:W0:Y:S01]  /*09c0*/  MUFU.EX2 R23, R24 ;  /* 0x0000001800177308 */ /* 0x000e220000000800 */
[----:B------:R-:W-:Y:S01]  /*09d0*/  SHF.L.U32 R20, R18, 0x17, RZ ;  /* 0x0000001712147819 */ /* 0x000fe200000006ff */
[----:B------:R-:W-:-:S06]  /*09e0*/  FADD R21, R21, -R0 ;  /* 0x8000000015157221 */ /* 0x000fcc0000000000 */
[----:B------:R-:W1:Y:S01]  /*09f0*/  MUFU.EX2 R18, R26 ;  /* 0x0000001a00127308 */ /* 0x000e620000000800 */
[----:B------:R-:W-:Y:S01]  /*0a00*/  SHF.L.U32 R29, R16, 0x17, RZ ;  /* 0x00000017101d7819 */ /* 0x000fe200000006ff */
[----:B0-----:R-:W-:Y:S01]  /*0a10*/  FMUL R27, R20, R23 ;  /* 0x00000017141b7220 */ /* 0x001fe20000400000 */
[----:B------:R-:W-:-:S04]  /*0a20*/  FFMA.SAT R23, R21, R10, 0.5 ;  /* 0x3f00000015177423 */ /* 0x000fc8000000200a */
[----:B------:R-:W-:Y:S01]  /*0a30*/  FFMA.RM R16, R23, R12, 12582913 ;  /* 0x4b40000117107423 */ /* 0x000fe2000000400c */
[----:B------:R-:W-:Y:S01]  /*0a40*/  FADD R23, R19, -R0 ;  /* 0x8000000013177221 */ /* 0x000fe20000000000 */
[----:B------:R0:W-:Y:S01]  /*0a50*/  STG.E desc[UR8][R2.64+-0x10], R25 ;  /* 0xfffff01902007986 */ /* 0x0001e2000c101908 */
[----:B-1----:R-:W-:Y:S01]  /*0a60*/  FMUL R19, R29, R18 ;  /* 0x000000121d137220 */ /* 0x002fe20000400000 */
[----:B------:R-:W-:Y:S01]  /*0a70*/  FADD R14, R25, R14 ;  /* 0x0000000e190e7221 */ /* 0x000fe20000000000 */
[----:B------:R-:W-:-:S04]  /*0a80*/  FADD R18, R16, -12583039 ;  /* 0xcb40007f10127421 */ /* 0x000fc80000000000 */
[----:B------:R-:W-:Y:S01]  /*0a90*/  FFMA R20, R21, 1.4426950216293334961, -R18 ;  /* 0x3fb8aa3b15147823 */ /* 0x000fe20000000812 */
[----:B0-----:R-:W-:-:S04]  /*0aa0*/  FFMA.SAT R25, R23, R10, 0.5 ;  /* 0x3f00000017197423 */ /* 0x001fc8000000200a */
[----:B------:R-:W-:-:S04]  /*0ab0*/  FFMA.RM R18, R25, R12, 12582913 ;  /* 0x4b40000119127423 */ /* 0x000fc8000000400c */
[----:B------:R-:W-:Y:S01]  /*0ac0*/  FADD R24, R18, -12583039 ;  /* 0xcb40007f12187421 */ /* 0x000fe20000000000 */
[----:B------:R-:W-:-:S03]  /*0ad0*/  FFMA R20, R21, 1.925963033500011079e-08, R20 ;  /* 0x32a5706015147823 */ /* 0x000fc60000000014 */
[----:B------:R-:W-:-:S04]  /*0ae0*/  FFMA R24, R23, 1.4426950216293334961, -R24 ;  /* 0x3fb8aa3b17187823 */ /* 0x000fc80000000818 */
[----:B------:R-:W-:Y:S01]  /*0af0*/  FFMA R23, R23, 1.925963033500011079e-08, R24 ;  /* 0x32a5706017177823 */ /* 0x000fe20000000018 */
[----:B------:R4:W-:Y:S01]  /*0b00*/  STG.E desc[UR8][R2.64+-0xc], R27 ;  /* 0xfffff41b02007986 */ /* 0x0009e2000c101908 */
[----:B------:R-:W-:Y:S01]  /*0b10*/  FADD R14, R14, R27 ;  /* 0x0000001b0e0e7221 */ /* 0x000fe20000000000 */
[----:B------:R-:W-:Y:S01]  /*0b20*/  MUFU.EX2 R20, R20 ;  /* 0x0000001400147308 */ /* 0x000fe20000000800 */
[----:B------:R-:W-:Y:S01]  /*0b30*/  SHF.L.U32 R18, R18, 0x17, RZ ;  /* 0x0000001712127819 */ /* 0x000fe200000006ff */
[----:B------:R-:W-:Y:S01]  /*0b40*/  STG.E desc[UR8][R2.64+-0x8], R19 ;  /* 0xfffff81302007986 */ /* 0x000fe2000c101908 */
[----:B------:R-:W-:Y:S01]  /*0b50*/  FADD R14, R14, R19 ;  /* 0x000000130e0e7221 */ /* 0x000fe20000000000 */
[----:B------:R-:W-:-:S04]  /*0b60*/  IADD3 R11, PT, PT, R11, 0x8, RZ ;  /* 0x000000080b0b7810 */ /* 0x000fc80007ffe0ff */
[----:B------:R-:W-:Y:S01]  /*0b70*/  ISETP.NE.AND P1, PT, R11, RZ, PT ;  /* 0x000000ff0b00720c */ /* 0x000fe20003f25270 */
[----:B--2---:R-:W-:-:S04]  /*0b80*/  FADD R25, R17, -R0 ;  /* 0x8000000011197221 */ /* 0x004fc80000000000 */
[----:B------:R-:W-:-:S04]  /*0b90*/  FFMA.SAT R17, R25, R10, 0.5 ;  /* 0x3f00000019117423 */ /* 0x000fc8000000200a */
[----:B------:R-:W-:-:S04]  /*0ba0*/  FFMA.RM R17, R17, R12, 12582913 ;  /* 0x4b40000111117423 */ /* 0x000fc8000000400c */
[----:B------:R-:W-:Y:S01]  /*0bb0*/  FADD R24, R17, -12583039 ;  /* 0xcb40007f11187421 */ /* 0x000fe20000000000 */
[----:B---3--:R-:W-:-:S03]  /*0bc0*/  FADD R21, R15, -R0 ;  /* 0x800000000f157221 */ /* 0x008fc60000000000 */
[----:B------:R-:W-:Y:S01]  /*0bd0*/  FFMA R24, R25, 1.4426950216293334961, -R24 ;  /* 0x3fb8aa3b19187823 */ /* 0x000fe20000000818 */
[----:B------:R-:W-:-:S03]  /*0be0*/  FFMA.SAT R15, R21, R10, 0.5 ;  /* 0x3f000000150f7423 */ /* 0x000fc6000000200a */
[----:B------:R-:W-:Y:S01]  /*0bf0*/  FFMA R25, R25, 1.925963033500011079e-08, R24 ;  /* 0x32a5706019197823 */ /* 0x000fe20000000018 */
[----:B------:R-:W-:-:S04]  /*0c00*/  FFMA.RM R15, R15, R12, 12582913 ;  /* 0x4b4000010f0f7423 */ /* 0x000fc8000000400c */
[----:B------:R-:W-:-:S04]  /*0c10*/  FADD R24, R15, -12583039 ;  /* 0xcb40007f0f187421 */ /* 0x000fc80000000000 */
[----:B------:R-:W-:-:S04]  /*0c20*/  FFMA R24, R21, 1.4426950216293334961, -R24 ;  /* 0x3fb8aa3b15187823 */ /* 0x000fc80000000818 */
[----:B------:R-:W-:Y:S01]  /*0c30*/  FFMA R26, R21, 1.925963033500011079e-08, R24 ;  /* 0x32a57060151a7823 */ /* 0x000fe20000000018 */
[----:B----4-:R-:W-:-:S04]  /*0c40*/  FADD R27, R13, -R0 ;  /* 0x800000000d1b7221 */ /* 0x010fc80000000000 */
[----:B------:R-:W-:-:S04]  /*0c50*/  FFMA.SAT R21, R27, R10, 0.5 ;  /* 0x3f0000001b157423 */ /* 0x000fc8000000200a */
[----:B------:R-:W-:-:S04]  /*0c60*/  FFMA.RM R21, R21, R12, 12582913 ;  /* 0x4b40000115157423 */ /* 0x000fc8000000400c */
[----:B------:R-:W-:-:S04]  /*0c70*/  FADD R12, R21, -12583039 ;  /* 0xcb40007f150c7421 */ /* 0x000fc80000000000 */
[----:B------:R-:W-:-:S04]  /*0c80*/  FFMA R24, R27, 1.4426950216293334961, -R12 ;  /* 0x3fb8aa3b1b187823 */ /* 0x000fc8000000080c */
[----:B------:R-:W-:Y:S01]  /*0c90*/  FFMA R24, R27, 1.925963033500011079e-08, R24 ;  /* 0x32a570601b187823 */ /* 0x000fe20000000018 */
[----:B------:R-:W0:Y:S08]  /*0ca0*/  MUFU.EX2 R10, R25 ;  /* 0x00000019000a7308 */ /* 0x000e300000000800 */
[----:B------:R-:W1:Y:S08]  /*0cb0*/  MUFU.EX2 R12, R26 ;  /* 0x0000001a000c7308 */ /* 0x000e700000000800 */
[----:B------:R-:W2:Y:S01]  /*0cc0*/  MUFU.EX2 R24, R24 ;  /* 0x0000001800187308 */ /* 0x000ea20000000800 */
[----:B------:R-:W-:-:S02]  /*0cd0*/  SHF.L.U32 R17, R17, 0x17, RZ ;  /* 0x0000001711117819 */ /* 0x000fc400000006ff */
[----:B------:R-:W-:Y:S02]  /*0ce0*/  SHF.L.U32 R15, R15, 0x17, RZ ;  /* 0x000000170f0f7819 */ /* 0x000fe400000006ff */
[----:B------:R-:W-:-:S03]  /*0cf0*/  SHF.L.U32 R21, R21, 0x17, RZ ;  /* 0x0000001715157819 */ /* 0x000fc600000006ff */
[----:B------:R3:W4:Y:S01]  /*0d00*/  MUFU.EX2 R13, R23 ;  /* 0x00000017000d7308 */ /* 0x0007220000000800 */
[----:B0-----:R-:W-:Y:S01]  /*0d10*/  FMUL R17, R17, R10 ;  /* 0x0000000a11117220 */ /* 0x001fe20000400000 */
[----:B-1----:R-:W-:Y:S01]  /*0d20*/  FMUL R15, R15, R12 ;  /* 0x0000000c0f0f7220 */ /* 0x002fe20000400000 */
[----:B---3--:R-:W-:Y:S01]  /*0d30*/  SHF.L.U32 R23, R16, 0x17, RZ ;  /* 0x0000001710177819 */ /* 0x008fe200000006ff */
[----:B--2---:R-:W-:-:S04]  /*0d40*/  FMUL R21, R21, R24 ;  /* 0x0000001815157220 */ /* 0x004fc80000400000 */
[----:B------:R-:W-:Y:S01]  /*0d50*/  FMUL R23, R23, R20 ;  /* 0x0000001417177220 */ /* 0x000fe20000400000 */
[----:B------:R-:W-:Y:S04]  /*0d60*/  STG.E desc[UR8][R2.64+0x4], R17 ;  /* 0x0000041102007986 */ /* 0x000fe8000c101908 */
[----:B------:R-:W-:Y:S04]  /*0d70*/  STG.E desc[UR8][R2.64+-0x4], R23 ;  /* 0xfffffc1702007986 */ /* 0x000fe8000c101908 */
[----:B------:R-:W-:Y:S04]  /*0d80*/  STG.E desc[UR8][R2.64+0x8], R15 ;  /* 0x0000080f02007986 */ /* 0x000fe8000c101908 */
[----:B------:R-:W-:Y:S01]  /*0d90*/  STG.E desc[UR8][R2.64+0xc], R21 ;  /* 0x00000c1502007986 */ /* 0x000fe2000c101908 */
[----:B----4-:R-:W-:Y:S01]  /*0da0*/  FMUL R13, R18, R13 ;  /* 0x0000000d120d7220 */ /* 0x010fe20000400000 */
[----:B------:R-:W-:-:S04]  /*0db0*/  FADD R14, R14, R23 ;  /* 0x000000170e0e7221 */ /* 0x000fc80000000000 */
[----:B------:R-:W-:-:S04]  /*0dc0*/  FADD R14, R14, R13 ;  /* 0x0000000d0e0e7221 */ /* 0x000fc80000000000 */
[----:B------:R-:W-:Y:S01]  /*0dd0*/  FADD R14, R14, R17 ;  /* 0x000000110e0e7221 */ /* 0x000fe20000000000 */
[----:B------:R-:W-:-:S03]  /*0de0*/  IADD3 R10, P2, PT, R2, 0x20, RZ ;  /* 0x00000020020a7810 */ /* 0x000fc60007f5e0ff */
[----:B------:R-:W-:Y:S01]  /*0df0*/  FADD R14, R14, R15 ;  /* 0x0000000f0e0e7221 */ /* 0x000fe20000000000 */
[----:B------:R0:W-:Y:S03]  /*0e00*/  STG.E desc[UR8][R2.64], R13 ;  /* 0x0000000d02007986 */ /* 0x0001e6000c101908 */
[----:B------:R-:W-:Y:S01]  /*0e10*/  FADD R14, R14, R21 ;  /* 0x000000150e0e7221 */ /* 0x000fe20000000000 */
[----:B0-----:R-:W-:Y:S01]  /*0e20*/  IADD3.X R13, PT, PT, RZ, R3, RZ, P2, !PT ;  /* 0x00000003ff0d7210 */ /* 0x001fe200017fe4ff */
[----:B------:R-:W-:Y:S06]  /*0e30*/  @P1 BRA `(.L_x_38) ;  /* 0xfffffff8005c1947 */ /* 0x000fec000383ffff */
.L_x_37:
[----:B------:R-:W-:Y:S05]  /*0e40*/  @!P0 BRA `(.L_x_36) ;  /* 0x0000000400a48947 */ /* 0x000fea0003800000 */
[----:B------:R-:W-:Y:S02]  /*0e50*/  ISETP.GE.U32.AND P0, PT, R22, 0x4, PT ;  /* 0x000000041600780c */ /* 0x000fe40003f06070 */
[----:B------:R-:W-:-:S04]  /*0e60*/  LOP3.LUT R20, R8, 0x3, RZ, 0xc0, !PT ;  /* 0x0000000308147812 */ /* 0x000fc800078ec0ff */
[----:B------:R-:W-:-:S07]  /*0e70*/  ISETP.NE.AND P1, PT, R20, RZ, PT ;  /* 0x000000ff1400720c */ /* 0x000fce0003f25270 */
[----:B------:R-:W-:Y:S06]  /*0e80*/  @!P0 BRA `(.L_x_39) ;  /* 0x0000000000d08947 */ /* 0x000fec0003800000 */
[----:B------:R-:W-:-:S05]  /*0e90*/  IMAD.WIDE.U32 R2, R9, 0x4, R6 ;  /* 0x0000000409027825 */ /* 0x000fca00078e0006 */
[----:B------:R-:W2:Y:S04]  /*0ea0*/  LDG.E R11, desc[UR8][R2.64] ;  /* 0x00000008020b7981 */ /* 0x000ea8000c1e1900 */
[----:B------:R-:W3:Y:S04]  /*0eb0*/  LDG.E R17, desc[UR8][R2.64+0x4] ;  /* 0x0000040802117981 */ /* 0x000ee8000c1e1900 */
[----:B------:R-:W4:Y:S04]  /*0ec0*/  LDG.E R13, desc[UR8][R2.64+0x8] ;  /* 0x00000808020d7981 */ /* 0x000f28000c1e1900 */
[----:B------:R-:W4:Y:S01]  /*0ed0*/  LDG.E R21, desc[UR8][R2.64+0xc] ;  /* 0x00000c0802157981 */ /* 0x000f22000c1e1900 */
[----:B------:R-:W-:Y:S01]  /*0ee0*/  HFMA2 R10, -RZ, RZ, 0.96630859375, -0.0022525787353515625 ;  /* 0x3bbb989dff0a7431 */ /* 0x000fe200000001ff */
[----:B------:R-:W-:-:S02]  /*0ef0*/  MOV R15, 0x437c0000 ;  /* 0x437c0000000f7802 */ /* 0x000fc40000000f00 */
[----:B------:R-:W-:Y:S01]  /*0f00*/  IADD3 R9, PT, PT, R9, 0x4, RZ ;  /* 0x0000000409097810 */ /* 0x000fe20007ffe0ff */
[----:B--2--5:R-:W-:-:S04]  /*0f10*/  FADD R19, R11, -R0 ;  /* 0x800000000b137221 */ /* 0x024fc80000000000 */
[----:B------:R-:W-:Y:S01]  /*0f20*/  FFMA.SAT R12, R19, R10, 0.5 ;  /* 0x3f000000130c7423 */ /* 0x000fe2000000200a */
[----:B---3--:R-:W-:-:S03]  /*0f30*/  FADD R17, R17, -R0 ;  /* 0x8000000011117221 */ /* 0x008fc60000000000 */
[-C--:B------:R-:W-:Y:S01]  /*0f40*/  FFMA.RM R11, R12, R15.reuse, 12582913 ;  /* 0x4b4000010c0b7423 */ /* 0x080fe2000000400f */
[-C--:B------:R-:W-:Y:S01]  /*0f50*/  FFMA.SAT R12, R17, R10.reuse, 0.5 ;  /* 0x3f000000110c7423 */ /* 0x080fe2000000200a */
[----:B----4-:R-:W-:Y:S02]  /*0f60*/  FADD R13, R13, -R0 ;  /* 0x800000000d0d7221 */ /* 0x010fe40000000000 */
[----:B------:R-:W-:Y:S01]  /*0f70*/  FADD R16, R11, -12583039 ;  /* 0xcb40007f0b107421 */ /* 0x000fe20000000000 */
[----:B------:R-:W-:Y:S01]  /*0f80*/  FFMA.RM R12, R12, R15, 12582913 ;  /* 0x4b4000010c0c7423 */ /* 0x000fe2000000400f */
[----:B------:R-:W-:Y:S01]  /*0f90*/  FFMA.SAT R24, R13, R10, 0.5 ;  /* 0x3f0000000d187423 */ /* 0x000fe2000000200a */
[----:B------:R-:W-:Y:S01]  /*0fa0*/  SHF.L.U32 R11, R11, 0x17, RZ ;  /* 0x000000170b0b7819 */ /* 0x000fe200000006ff */
[----:B------:R-:W-:Y:S01]  /*0fb0*/  FFMA R16, R19, 1.4426950216293334961, -R16 ;  /* 0x3fb8aa3b13107823 */ /* 0x000fe20000000810 */
[----:B------:R-:W-:-:S03]  /*0fc0*/  FADD R22, R12, -12583039 ;  /* 0xcb40007f0c167421 */ /* 0x000fc60000000000 */
[----:B------:R-:W-:Y:S01]  /*0fd0*/  FFMA R18, R19, 1.925963033500011079e-08, R16 ;  /* 0x32a5706013127823 */ /* 0x000fe20000000010 */
[----:B------:R-:W-:Y:S01]  /*0fe0*/  FADD R19, R21, -R0 ;  /* 0x8000000015137221 */ /* 0x000fe20000000000 */
[-C--:B------:R-:W-:Y:S01]  /*0ff0*/  FFMA.RM R16, R24, R15.reuse, 12582913 ;  /* 0x4b40000118107423 */ /* 0x080fe2000000400f */
[----:B------:R-:W-:Y:S02]  /*1000*/  FFMA R22, R17, 1.4426950216293334961, -R22 ;  /* 0x3fb8aa3b11167823 */ /* 0x000fe40000000816 */
[----:B------:R-:W-:Y:S01]  /*1010*/  FFMA.SAT R26, R19, R10, 0.5 ;  /* 0x3f000000131a7423 */ /* 0x000fe2000000200a */
[----:B------:R-:W-:Y:S01]  /*1020*/  FADD R24, R16, -12583039 ;  /* 0xcb40007f10187421 */ /* 0x000fe20000000000 */
[----:B------:R-:W-:Y:S01]  /*1030*/  FFMA R10, R17, 1.925963033500011079e-08, R22 ;  /* 0x32a57060110a7823 */ /* 0x000fe20000000016 */
[----:B------:R-:W0:Y:S01]  /*1040*/  MUFU.EX2 R18, R18 ;  /* 0x0000001200127308 */ /* 0x000e220000000800 */
[----:B------:R-:W-:Y:S01]  /*1050*/  FFMA.RM R15, R26, R15, 12582913 ;  /* 0x4b4000011a0f7423 */ /* 0x000fe2000000400f */
[----:B------:R-:W-:Y:S01]  /*1060*/  FFMA R24, R13, 1.4426950216293334961, -R24 ;  /* 0x3fb8aa3b0d187823 */ /* 0x000fe20000000818 */
[----:B------:R-:W-:-:S02]  /*1070*/  SHF.L.U32 R16, R16, 0x17, RZ ;  /* 0x0000001710107819 */ /* 0x000fc400000006ff */
[----:B------:R-:W-:Y:S01]  /*1080*/  FADD R22, R15, -12583039 ;  /* 0xcb40007f0f167421 */ /* 0x000fe20000000000 */
[----:B------:R-:W-:Y:S01]  /*1090*/  FFMA R24, R13, 1.925963033500011079e-08, R24 ;  /* 0x32a570600d187823 */ /* 0x000fe20000000018 */
[----:B------:R-:W-:Y:S01]  /*10a0*/  SHF.L.U32 R13, R12, 0x17, RZ ;  /* 0x000000170c0d7819 */ /* 0x000fe200000006ff */
[----:B------:R-:W1:Y:S01]  /*10b0*/  MUFU.EX2 R10, R10 ;  /* 0x0000000a000a7308 */ /* 0x000e620000000800 */
[----:B------:R-:W-:Y:S01]  /*10c0*/  FFMA R22, R19, 1.4426950216293334961, -R22 ;  /* 0x3fb8aa3b13167823 */ /* 0x000fe20000000816 */
[----:B------:R-:W-:-:S03]  /*10d0*/  SHF.L.U32 R15, R15, 0x17, RZ ;  /* 0x000000170f0f7819 */ /* 0x000fc600000006ff */
[----:B------:R-:W-:-:S03]  /*10e0*/  FFMA R22, R19, 1.925963033500011079e-08, R22 ;  /* 0x32a5706013167823 */ /* 0x000fc60000000016 */
[----:B------:R-:W2:Y:S01]  /*10f0*/  MUFU.EX2 R17, R24 ;  /* 0x0000001800117308 */ /* 0x000ea20000000800 */
[----:B0-----:R-:W-:-:S04]  /*1100*/  FMUL R11, R11, R18 ;  /* 0x000000120b0b7220 */ /* 0x001fc80000400000 */
[----:B------:R-:W-:Y:S01]  /*1110*/  FADD R14, R14, R11 ;  /* 0x0000000b0e0e7221 */ /* 0x000fe20000000000 */
[----:B------:R0:W-:Y:S02]  /*1120*/  STG.E desc[UR8][R2.64], R11 ;  /* 0x0000000b02007986 */ /* 0x0001e4000c101908 */
[----:B------:R-:W3:Y:S01]  /*1130*/  MUFU.EX2 R22, R22 ;  /* 0x0000001600167308 */ /* 0x000ee20000000800 */
[----:B-1----:R-:W-:-:S04]  /*1140*/  FMUL R13, R13, R10 ;  /* 0x0000000a0d0d7220 */ /* 0x002fc80000400000 */
[----:B------:R-:W-:Y:S01]  /*1150*/  FADD R14, R14, R13 ;  /* 0x0000000d0e0e7221 */ /* 0x000fe20000000000 */
[----:B------:R0:W-:Y:S01]  /*1160*/  STG.E desc[UR8][R2.64+0x4], R13 ;  /* 0x0000040d02007986 */ /* 0x0001e2000c101908 */
[----:B--2---:R-:W-:-:S04]  /*1170*/  FMUL R17, R16, R17 ;  /* 0x0000001110117220 */ /* 0x004fc80000400000 */
[----:B------:R-:W-:Y:S01]  /*1180*/  FADD R14, R14, R17 ;  /* 0x000000110e0e7221 */ /* 0x000fe20000000000 */
[----:B------:R0:W-:Y:S01]  /*1190*/  STG.E desc[UR8][R2.64+0x8], R17 ;  /* 0x0000081102007986 */ /* 0x0001e2000c101908 */
[----:B---3--:R-:W-:-:S04]  /*11a0*/  FMUL R15, R15, R22 ;  /* 0x000000160f0f7220 */ /* 0x008fc80000400000 */
[----:B------:R-:W-:Y:S01]  /*11b0*/  FADD R14, R14, R15 ;  /* 0x0000000f0e0e7221 */ /* 0x000fe20000000000 */
[----:B------:R0:W-:Y:S06]  /*11c0*/  STG.E desc[UR8][R2.64+0xc], R15 ;  /* 0x00000c0f02007986 */ /* 0x0001ec000c101908 */
.L_x_39:
[----:B------:R-:W-:Y:S05]  /*11d0*/  @!P1 BRA `(.L_x_36) ;  /* 0x0000000000c09947 */ /* 0x000fea0003800000 */
[----:B------:R-:W-:Y:S02]  /*11e0*/  ISETP.NE.AND P0, PT, R20, 0x1, PT ;  /* 0x000000011400780c */ /* 0x000fe40003f05270 */
[----:B------:R-:W-:-:S04]  /*11f0*/  LOP3.LUT R8, R8, 0x1, RZ, 0xc0, !PT ;  /* 0x0000000108087812 */ /* 0x000fc800078ec0ff */
[----:B------:R-:W-:-:S07]  /*1200*/  ISETP.NE.U32.AND P1, PT, R8, 0x1, PT ;  /* 0x000000010800780c */ /* 0x000fce0003f25070 */
[----:B------:R-:W-:Y:S06]  /*1210*/  @!P0 BRA `(.L_x_40) ;  /* 0x0000000000708947 */ /* 0x000fec0003800000 */
[----:B0-----:R-:W-:-:S05]  /*1220*/  IMAD.WIDE.U32 R2, R9, 0x4, R6 ;  /* 0x0000000409027825 */ /* 0x001fca00078e0006 */
[----:B------:R-:W2:Y:S04]  /*1230*/  LDG.E R11, desc[UR8][R2.64] ;  /* 0x00000008020b7981 */ /* 0x000ea8000c1e1900 */
[----:B------:R-:W3:Y:S01]  /*1240*/  LDG.E R13, desc[UR8][R2.64+0x4] ;  /* 0x00000408020d7981 */ /* 0x000ee2000c1e1900 */
[----:B------:R-:W-:Y:S01]  /*1250*/  HFMA2 R12, -RZ, RZ, 0.96630859375, -0.0022525787353515625 ;  /* 0x3bbb989dff0c7431 */ /* 0x000fe200000001ff */
[----:B------:R-:W-:Y:S02]  /*1260*/  MOV R15, 0x437c0000 ;  /* 0x437c0000000f7802 */ /* 0x000fe40000000f00 */
[----:B------:R-:W-:Y:S01]  /*1270*/  IADD3 R9, PT, PT, R9, 0x2, RZ ;  /* 0x0000000209097810 */ /* 0x000fe20007ffe0ff */
[--C-:B--2--5:R-:W-:Y:S01]  /*1280*/  FADD R11, R11, -R0.reuse ;  /* 0x800000000b0b7221 */ /* 0x124fe20000000000 */
[----:B---3--:R-:W-:-:S03]  /*1290*/  FADD R13, R13, -R0 ;  /* 0x800000000d0d7221 */ /* 0x008fc60000000000 */
[-C--:B------:R-:W-:Y:S01]  /*12a0*/  FFMA.SAT R8, R11, R12.reuse, 0.5 ;  /* 0x3f0000000b087423 */ /* 0x080fe2000000200c */
[----:B------:R-:W-:-:S03]  /*12b0*/  FFMA.SAT R12, R13, R12, 0.5 ;  /* 0x3f0000000d0c7423 */ /* 0x000fc6000000200c */
[-C--:B------:R-:W-:Y:S01]  /*12c0*/  FFMA.RM R8, R8, R15.reuse, 12582913 ;  /* 0x4b40000108087423 */ /* 0x080fe2000000400f */
[----:B------:R-:W-:-:S03]  /*12d0*/  FFMA.RM R12, R12, R15, 12582913 ;  /* 0x4b4000010c0c7423 */ /* 0x000fc6000000400f */
[C---:B------:R-:W-:Y:S01]  /*12e0*/  FADD R10, R8.reuse, -12583039 ;  /* 0xcb40007f080a7421 */ /* 0x040fe20000000000 */
[----:B------:R-:W-:Y:S01]  /*12f0*/  SHF.L.U32 R8, R8, 0x17, RZ ;  /* 0x0000001708087819 */ /* 0x000fe200000006ff */
[C---:B------:R-:W-:Y:S02]  /*1300*/  FADD R16, R12.reuse, -12583039 ;  /* 0xcb40007f0c107421 */ /* 0x040fe40000000000 */
[----:B------:R-:W-:Y:S01]  /*1310*/  FFMA R10, R11, 1.4426950216293334961, -R10 ;  /* 0x3fb8aa3b0b0a7823 */ /* 0x000fe2000000080a */
[----:B------:R-:W-:Y:S01]  /*1320*/  SHF.L.U32 R12, R12, 0x17, RZ ;  /* 0x000000170c0c7819 */ /* 0x000fe200000006ff */
[----:B------:R-:W-:Y:S02]  /*1330*/  FFMA R16, R13, 1.4426950216293334961, -R16 ;  /* 0x3fb8aa3b0d107823 */ /* 0x000fe40000000810 */
[----:B------:R-:W-:Y:S02]  /*1340*/  FFMA R10, R11, 1.925963033500011079e-08, R10 ;  /* 0x32a570600b0a7823 */ /* 0x000fe4000000000a */
[----:B------:R-:W-:-:S02]  /*1350*/  FFMA R16, R13, 1.925963033500011079e-08, R16 ;  /* 0x32a570600d107823 */ /* 0x000fc40000000010 */
[----:B------:R-:W0:Y:S08]  /*1360*/  MUFU.EX2 R11, R10 ;  /* 0x0000000a000b7308 */ /* 0x000e300000000800 */
[----:B------:R-:W1:Y:S01]  /*1370*/  MUFU.EX2 R13, R16 ;  /* 0x00000010000d7308 */ /* 0x000e620000000800 */
[----:B0-----:R-:W-:-:S04]  /*1380*/  FMUL R11, R8, R11 ;  /* 0x0000000b080b7220 */ /* 0x001fc80000400000 */
[----:B------:R-:W-:Y:S01]  /*1390*/  FADD R14, R14, R11 ;  /* 0x0000000b0e0e7221 */ /* 0x000fe20000000000 */
[----:B------:R2:W-:Y:S01]  /*13a0*/  STG.E desc[UR8][R2.64], R11 ;  /* 0x0000000b02007986 */ /* 0x0005e2000c101908 */
[----:B-1----:R-:W-:-:S04]  /*13b0*/  FMUL R13, R12, R13 ;  /* 0x0000000d0c0d7220 */ /* 0x002fc80000400000 */
[----:B------:R-:W-:Y:S01]  /*13c0*/  FADD R14, R14, R13 ;  /* 0x0000000d0e0e7221 */ /* 0x000fe20000000000 */
[----:B------:R2:W-:Y:S06]  /*13d0*/  STG.E desc[UR8][R2.64+0x4], R13 ;  /* 0x0000040d02007986 */ /* 0x0005ec000c101908 */
.L_x_40:
[----:B------:R-:W-:Y:S05]  /*13e0*/  @P1 BRA `(.L_x_36) ;  /* 0x00000000003c1947 */ /* 0x000fea0003800000 */
[----:B0-2---:R-:W-:-:S05]  /*13f0*/  IMAD.WIDE.U32 R2, R9, 0x4, R6 ;  /* 0x0000000409027825 */ /* 0x005fca00078e0006 */
[----:B------:R-:W2:Y:S01]  /*1400*/  LDG.E R9, desc[UR8][R2.64] ;  /* 0x0000000802097981 */ /* 0x000ea2000c1e1900 */
[----:B------:R-:W-:Y:S01]  /*1410*/  HFMA2 R8, -RZ, RZ, 0.96630859375, -0.0022525787353515625 ;  /* 0x3bbb989dff087431 */ /* 0x000fe200000001ff */
[----:B------:R-:W-:Y:S01]  /*1420*/  MOV R11, 0x437c0000 ;  /* 0x437c0000000b7802 */ /* 0x000fe20000000f00 */
[----:B--2--5:R-:W-:-:S04]  /*1430*/  FADD R9, R9, -R0 ;  /* 0x8000000009097221 */ /* 0x024fc80000000000 */
[----:B------:R-:W-:-:S04]  /*1440*/  FFMA.SAT R0, R9, R8, 0.5 ;  /* 0x3f00000009007423 */ /* 0x000fc80000002008 */
[----:B------:R-:W-:-:S04]  /*1450*/  FFMA.RM R0, R0, R11, 12582913 ;  /* 0x4b40000100007423 */ /* 0x000fc8000000400b */
[C---:B------:R-:W-:Y:S01]  /*1460*/  FADD R8, R0.reuse, -12583039 ;  /* 0xcb40007f00087421 */ /* 0x040fe20000000000 */
[----:B------:R-:W-:-:S03]  /*1470*/  SHF.L.U32 R0, R0, 0x17, RZ ;  /* 0x0000001700007819 */ /* 0x000fc600000006ff */
[----:B------:R-:W-:-:S04]  /*1480*/  FFMA R8, R9, 1.4426950216293334961, -R8 ;  /* 0x3fb8aa3b09087823 */ /* 0x000fc80000000808 */
[----:B------:R-:W-:-:S04]  /*1490*/  FFMA R8, R9, 1.925963033500011079e-08, R8 ;  /* 0x32a5706009087823 */ /* 0x000fc80000000008 */
[----:B------:R-:W0:Y:S02]  /*14a0*/  MUFU.EX2 R9, R8 ;  /* 0x0000000800097308 */ /* 0x000e240000000800 */
[----:B0-----:R-:W-:-:S04]  /*14b0*/  FMUL R9, R0, R9 ;  /* 0x0000000900097220 */ /* 0x001fc80000400000 */
[----:B------:R-:W-:Y:S01]  /*14c0*/  FADD R14, R14, R9 ;  /* 0x000000090e0e7221 */ /* 0x000fe20000000000 */
[----:B------:R1:W-:Y:S06]  /*14d0*/  STG.E desc[UR8][R2.64], R9 ;  /* 0x0000000902007986 */ /* 0x0003ec000c101908 */
.L_x_36:
[----:B-----5:R-:W-:Y:S01]  /*14e0*/  IADD3 R0, PT, PT, R14, 0x1800000, RZ ;  /* 0x018000000e007810 */ /* 0x020fe20007ffe0ff */
[----:B------:R-:W-:Y:S03]  /*14f0*/  BSSY.RECONVERGENT B0, `(.L_x_41) ;  /* 0x000000d000007945 */ /* 0x000fe60003800200 */
[----:B------:R-:W-:-:S04]  /*1500*/  LOP3.LUT R0, R0, 0x7f800000, RZ, 0xc0, !PT ;  /* 0x7f80000000007812 */ /* 0x000fc800078ec0ff */
[----:B------:R-:W-:-:S13]  /*1510*/  ISETP.GT.U32.AND P0, PT, R0, 0x1ffffff, PT ;  /* 0x01ffffff0000780c */ /* 0x000fda0003f04070 */
[----:B------:R-:W-:Y:S05]  /*1520*/  @P0 BRA `(.L_x_42) ;  /* 0x0000000000140947 */ /* 0x000fea0003800000 */
[----:B------:R-:W-:Y:S02]  /*1530*/  MOV R0, R14 ;  /* 0x0000000e00007202 */ /* 0x000fe40000000f00 */
[----:B------:R-:W-:-:S07]  /*1540*/  MOV R8, 0x1560 ;  /* 0x0000156000087802 */ /* 0x000fce0000000f00 */
[----:B012---:R-:W-:Y:S05]  /*1550*/  CALL.REL.NOINC `($__internal_1_$__cuda_sm20_rcp_rn_f32_slowpath) ;  /* 0x0000000800347944 */ /* 0x007fea0003c00000 */
[----:B------:R-:W-:Y:S01]  /*1560*/  MOV R0, R3 ;  /* 0x0000000300007202 */ /* 0x000fe20000000f00 */
[----:B------:R-:W-:Y:S06]  /*1570*/  BRA `(.L_x_43) ;  /* 0x0000000000107947 */ /* 0x000fec0003800000 */
.L_x_42:
[----:B012---:R-:W0:Y:S02]  /*1580*/  MUFU.RCP R3, R14 ;  /* 0x0000000e00037308 */ /* 0x007e240000001000 */
[----:B0-----:R-:W-:-:S04]  /*1590*/  FFMA R0, R3, R14, -1 ;  /* 0xbf80000003007423 */ /* 0x001fc8000000000e */
[----:B------:R-:W-:-:S04]  /*15a0*/  FADD.FTZ R0, -R0, -RZ ;  /* 0x800000ff00007221 */ /* 0x000fc80000010100 */
[----:B------:R-:W-:-:S07]  /*15b0*/  FFMA R0, R3, R0, R3 ;  /* 0x0000000003007223 */ /* 0x000fce0000000003 */
.L_x_43:
[----:B------:R-:W-:Y:S05]  /*15c0*/  BSYNC.RECONVERGENT B0 ;  /* 0x0000000000007941 */ /* 0x000fea0003800200 */
.L_x_41:
[----:B------:R-:W-:Y:S05]  /*15d0*/  @!P3 EXIT ;  /* 0x000000000000b94d */ /* 0x000fea0003800000 */
[----:B------:R-:W0:Y:S01]  /*15e0*/  LDCU UR4, c[0x0][0x38c] ;  /* 0x00007180ff0477ac */ /* 0x000e220008000800 */
[----:B------:R-:W-:Y:S01]  /*15f0*/  HFMA2 R9, -RZ, RZ, 0, 0 ;  /* 0x00000000ff097431 */ /* 0x000fe200000001ff */
[----:B0-----:R-:W-:Y:S02]  /*1600*/  UISETP.GE.U32.AND UP0, UPT, UR4, 0x10, UPT ;  /* 0x000000100400788c */ /* 0x001fe4000bf06070 */
[----:B------:R-:W-:-:S06]  /*1610*/  ULOP3.LUT UR5, UR4, 0xf, URZ, 0xc0, !UPT ;  /* 0x0000000f04057892 */ /* 0x000fcc000f8ec0ff */
[----:B------:R-:W-:Y:S01]  /*1620*/  ISETP.NE.AND P0, PT, RZ, UR5, PT ;  /* 0x00000005ff007c0c */ /* 0x000fe2000bf05270 */
[----:B------:R-:W-:-:S12]  /*1630*/  BRA.U !UP0, `(.L_x_44) ;  /* 0x0000000108f07547 */ /* 0x000fd8000b800000 */
[----:B------:R-:W-:Y:S01]  /*1640*/  ULOP3.LUT UR6, UR4, 0x7ffffff0, URZ, 0xc0, !UPT ;  /* 0x7ffffff004067892 */ /* 0x000fe2000f8ec0ff */
[----:B------:R-:W-:-:S03]  /*1650*/  IADD3 R8, P1, PT, R6, 0x20, RZ ;  /* 0x0000002006087810 */ /* 0x000fc60007f3e0ff */
[----:B------:R-:W-:Y:S01]  /*1660*/  UIADD3 UR7, UPT, UPT, -UR6, URZ, URZ ;  /* 0x000000ff06077290 */ /* 0x000fe2000fffe1ff */
[----:B------:R-:W-:Y:S02]  /*1670*/  IADD3.X R21, PT, PT, RZ, R7, RZ, P1, !PT ;  /* 0x00000007ff157210 */ /* 0x000fe40000ffe4ff */
[----:B------:R-:W-:-:S09]  /*1680*/  MOV R9, UR6 ;  /* 0x0000000600097c02 */ /* 0x000fd20008000f00 */
.L_x_45:
[----:B------:R-:W-:Y:S02]  /*1690*/  MOV R2, R8 ;  /* 0x0000000800027202 */ /* 0x000fe40000000f00 */
[----:B------:R-:W-:-:S05]  /*16a0*/  MOV R3, R21 ;  /* 0x0000001500037202 */ /* 0x000fca0000000f00 */
[----:B------:R-:W2:Y:S04]  /*16b0*/  LDG.E R10, desc[UR8][R2.64+-0x1c] ;  /* 0xffffe408020a7981 */ /* 0x000ea8000c1e1900 */
[----:B------:R-:W3:Y:S04]  /*16c0*/  LDG.E R12, desc[UR8][R2.64+-0x18] ;  /* 0xffffe808020c7981 */ /* 0x000ee8000c1e1900 */
[----:B------:R-:W4:Y:S04]  /*16d0*/  LDG.E R14, desc[UR8][R2.64+-0x14] ;  /* 0xffffec08020e7981 */ /* 0x000f28000c1e1900 */
[----:B------:R-:W5:Y:S04]  /*16e0*/  LDG.E R16, desc[UR8][R2.64+-0x10] ;  /* 0xfffff00802107981 */ /* 0x000f68000c1e1900 */
        /* <DEDUP_REMOVED lines=11> */
[----:B------:R-:W5:Y:S01]  /*17a0*/  LDG.E R21, desc[UR8][R2.64+-0x4] ;  /* 0xfffffc0802157981 */ /* 0x000f62000c1e1900 */
[----:B------:R-:W-:-:S04]  /*17b0*/  UIADD3 UR7, UPT, UPT, UR7, 0x10, URZ ;  /* 0x0000001007077890 */ /* 0x000fc8000fffe0ff */
[----:B------:R-:W-:Y:S01]  /*17c0*/  UISETP.NE.AND UP0, UPT, UR7, URZ, UPT ;  /* 0x000000ff0700728c */ /* 0x000fe2000bf05270 */
[-C--:B--2---:R-:W-:Y:S01]  /*17d0*/  FMUL R10, R10, R0.reuse ;  /* 0x000000000a0a7220 */ /* 0x084fe20000400000 */
[-C--:B---3--:R-:W-:Y:S01]  /*17e0*/  FMUL R12, R12, R0.reuse ;  /* 0x000000000c0c7220 */ /* 0x088fe20000400000 */
[-C--:B----4-:R-:W-:Y:S01]  /*17f0*/  FMUL R14, R14, R0.reuse ;  /* 0x000000000e0e7220 */ /* 0x090fe20000400000 */
[-C--:B-----5:R-:W-:Y:S01]  /*1800*/  FMUL R16, R16, R0.reuse ;  /* 0x0000000010107220 */ /* 0x0a0fe20000400000 */
[-C--:B------:R-:W-:Y:S01]  /*1810*/  FMUL R18, R18, R0.reuse ;  /* 0x0000000012127220 */ /* 0x080fe20000400000 */
        /* <DEDUP_REMOVED lines=9> */
[----:B------:R-:W-:Y:S04]  /*18b0*/  STG.E desc[UR8][R2.64+-0x1c], R10 ;  /* 0xffffe40a02007986 */ /* 0x000fe8000c101908 */
        /* <DEDUP_REMOVED lines=12> */
[----:B------:R-:W-:Y:S01]  /*1980*/  STG.E desc[UR8][R2.64+0x1c], R13 ;  /* 0x00001c0d02007986 */ /* 0x000fe2000c101908 */
[-C--:B------:R-:W-:Y:S01]  /*1990*/  FMUL R8, R8, R0.reuse ;  /* 0x0000000008087220 */ /* 0x080fe20000400000 */
[----:B------:R-:W-:-:S04]  /*19a0*/  FMUL R21, R21, R0 ;  /* 0x0000000015157220 */ /* 0x000fc80000400000 */
[----:B------:R0:W-:Y:S04]  /*19b0*/  STG.E desc[UR8][R2.64+-0x20], R8 ;  /* 0xffffe00802007986 */ /* 0x0001e8000c101908 */
[----:B------:R1:W-:Y:S01]  /*19c0*/  STG.E desc[UR8][R2.64+-0x4], R21 ;  /* 0xfffffc1502007986 */ /* 0x0003e2000c101908 */
[----:B0-----:R-:W-:-:S04]  /*19d0*/  IADD3 R8, P1, PT, R2, 0x40, RZ ;  /* 0x0000004002087810 */ /* 0x001fc80007f3e0ff */
[----:B-1----:R-:W-:Y:S01]  /*19e0*/  IADD3.X R21, PT, PT, RZ, R3, RZ, P1, !PT ;  /* 0x00000003ff157210 */ /* 0x002fe20000ffe4ff */
[----:B------:R-:W-:Y:S08]  /*19f0*/  BRA.U UP0, `(.L_x_45) ;  /* 0xfffffffd00247547 */ /* 0x000ff0000b83ffff */
.L_x_44:
[----:B------:R-:W-:Y:S05]  /*1a00*/  @!P0 EXIT ;  /* 0x000000000000894d */ /* 0x000fea0003800000 */
[----:B------:R-:W-:Y:S02]  /*1a10*/  UISETP.GE.U32.AND UP0, UPT, UR5, 0x8, UPT ;  /* 0x000000080500788c */ /* 0x000fe4000bf06070 */
[----:B------:R-:W-:-:S06]  /*1a20*/  ULOP3.LUT UR6, UR4, 0x7, URZ, 0xc0, !UPT ;  /* 0x0000000704067892 */ /* 0x000fcc000f8ec0ff */
[----:B------:R-:W-:Y:S01]  /*1a30*/  ISETP.NE.AND P0, PT, RZ, UR6, PT ;  /* 0x00000006ff007c0c */ /* 0x000fe2000bf05270 */
[----:B------:R-:W-:-:S12]  /*1a40*/  BRA.U !UP0, `(.L_x_46) ;  /* 0x0000000108687547 */ /* 0x000fd8000b800000 */
[----:B------:R-:W-:-:S05]  /*1a50*/  IMAD.WIDE.U32 R2, R9, 0x4, R6 ;  /* 0x0000000409027825 */ /* 0x000fca00078e0006 */
[----:B------:R-:W2:Y:S04]  /*1a60*/  LDG.E R11, desc[UR8][R2.64] ;  /* 0x00000008020b7981 */ /* 0x000ea8000c1e1900 */
[----:B------:R-:W3:Y:S04]  /*1a70*/  LDG.E R13, desc[UR8][R2.64+0x4] ;  /* 0x00000408020d7981 */ /* 0x000ee8000c1e1900 */
[----:B------:R-:W4:Y:S04]  /*1a80*/  LDG.E R15, desc[UR8][R2.64+0x8] ;  /* 0x00000808020f7981 */ /* 0x000f28000c1e1900 */
[----:B------:R-:W5:Y:S04]  /*1a90*/  LDG.E R17, desc[UR8][R2.64+0xc] ;  /* 0x00000c0802117981 */ /* 0x000f68000c1e1900 */
[----:B------:R-:W5:Y:S04]  /*1aa0*/  LDG.E R19, desc[UR8][R2.64+0x10] ;  /* 0x0000100802137981 */ /* 0x000f68000c1e1900 */
[----:B------:R-:W5:Y:S04]  /*1ab0*/  LDG.E R21, desc[UR8][R2.64+0x14] ;  /* 0x0000140802157981 */ /* 0x000f68000c1e1900 */
[----:B------:R-:W5:Y:S04]  /*1ac0*/  LDG.E R23, desc[UR8][R2.64+0x18] ;  /* 0x0000180802177981 */ /* 0x000f68000c1e1900 */
[----:B------:R-:W5:Y:S01]  /*1ad0*/  LDG.E R25, desc[UR8][R2.64+0x1c] ;  /* 0x00001c0802197981 */ /* 0x000f62000c1e1900 */
[----:B------:R-:W-:Y:S01]  /*1ae0*/  IADD3 R9, PT, PT, R9, 0x8, RZ ;  /* 0x0000000809097810 */ /* 0x000fe20007ffe0ff */
[-C--:B--2---:R-:W-:Y:S01]  /*1af0*/  FMUL R11, R11, R0.reuse ;  /* 0x000000000b0b7220 */ /* 0x084fe20000400000 */
[----:B---3--:R-:W-:-:S04]  /*1b00*/  FMUL R13, R13, R0 ;  /* 0x000000000d0d7220 */ /* 0x008fc80000400000 */
[----:B------:R0:W-:Y:S01]  /*1b10*/  STG.E desc[UR8][R2.64], R11 ;  /* 0x0000000b02007986 */ /* 0x0001e2000c101908 */
[----:B----4-:R-:W-:-:S03]  /*1b20*/  FMUL R15, R15, R0 ;  /* 0x000000000f0f7220 */ /* 0x010fc60000400000 */
[----:B------:R0:W-:Y:S01]  /*1b30*/  STG.E desc[UR8][R2.64+0x4], R13 ;  /* 0x0000040d02007986 */ /* 0x0001e2000c101908 */
[----:B-----5:R-:W-:-:S03]  /*1b40*/  FMUL R17, R17, R0 ;  /* 0x0000000011117220 */ /* 0x020fc60000400000 */
[----:B------:R0:W-:Y:S01]  /*1b50*/  STG.E desc[UR8][R2.64+0x8], R15 ;  /* 0x0000080f02007986 */ /* 0x0001e2000c101908 */
[----:B------:R-:W-:-:S03]  /*1b60*/  FMUL R19, R19, R0 ;  /* 0x0000000013137220 */ /* 0x000fc60000400000 */
[----:B------:R0:W-:Y:S01]  /*1b70*/  STG.E desc[UR8][R2.64+0xc], R17 ;  /* 0x00000c1102007986 */ /* 0x0001e2000c101908 */
[----:B------:R-:W-:-:S03]  /*1b80*/  FMUL R21, R21, R0 ;  /* 0x0000000015157220 */ /* 0x000fc60000400000 */
[----:B------:R0:W-:Y:S01]  /*1b90*/  STG.E desc[UR8][R2.64+0x10], R19 ;  /* 0x0000101302007986 */ /* 0x0001e2000c101908 */
[----:B------:R-:W-:-:S03]  /*1ba0*/  FMUL R23, R23, R0 ;  /* 0x0000000017177220 */ /* 0x000fc60000400000 */
[----:B------:R0:W-:Y:S01]  /*1bb0*/  STG.E desc[UR8][R2.64+0x14], R21 ;  /* 0x0000141502007986 */ /* 0x0001e2000c101908 */
[----:B------:R-:W-:-:S03]  /*1bc0*/  FMUL R25, R25, R0 ;  /* 0x0000000019197220 */ /* 0x000fc60000400000 */
[----:B------:R0:W-:Y:S04]  /*1bd0*/  STG.E desc[UR8][R2.64+0x18], R23 ;  /* 0x0000181702007986 */ /* 0x0001e8000c101908 */
[----:B------:R0:W-:Y:S02]  /*1be0*/  STG.E desc[UR8][R2.64+0x1c], R25 ;  /* 0x00001c1902007986 */ /* 0x0001e4000c101908 */
.L_x_46:
[----:B------:R-:W-:Y:S05]  /*1bf0*/  @!P0 EXIT ;  /* 0x000000000000894d */ /* 0x000fea0003800000 */
[----:B------:R-:W-:Y:S02]  /*1c00*/  UISETP.GE.U32.AND UP0, UPT, UR6, 0x4, UPT ;  /* 0x000000040600788c */ /* 0x000fe4000bf06070 */
[----:B------:R-:W-:-:S06]  /*1c10*/  ULOP3.LUT UR4, UR4, 0x3, URZ, 0xc0, !UPT ;  /* 0x0000000304047892 */ /* 0x000fcc000f8ec0ff */
[----:B------:R-:W-:Y:S01]  /*1c20*/  ISETP.NE.AND P0, PT, RZ, UR4, PT ;  /* 0x00000004ff007c0c */ /* 0x000fe2000bf05270 */
[----:B------:R-:W-:-:S12]  /*1c30*/  BRA.U !UP0, `(.L_x_47) ;  /* 0x0000000108387547 */ /* 0x000fd8000b800000 */
[----:B------:R-:W-:-:S05]  /*1c40*/  IMAD.WIDE.U32 R6, R9, 0x4, R6 ;  /* 0x0000000409067825 */ /* 0x000fca00078e0006 */
[----:B0-----:R-:W2:Y:S04]  /*1c50*/  LDG.E R3, desc[UR8][R6.64] ;  /* 0x0000000806037981 */ /* 0x001ea8000c1e1900 */
[----:B------:R-:W3:Y:S04]  /*1c60*/  LDG.E R11, desc[UR8][R6.64+0x4] ;  /* 0x00000408060b7981 */ /* 0x000ee8000c1e1900 */
[----:B------:R-:W4:Y:S04]  /*1c70*/  LDG.E R13, desc[UR8][R6.64+0x8] ;  /* 0x00000808060d7981 */ /* 0x000f28000c1e1900 */
        /* <DEDUP_REMOVED lines=8> */
[----:B------:R1:W-:Y:S04]  /*1d00*/  STG.E desc[UR8][R6.64+0x8], R13 ;  /* 0x0000080d06007986 */ /* 0x0003e8000c101908 */
[----:B------:R1:W-:Y:S02]  /*1d10*/  STG.E desc[UR8][R6.64+0xc], R15 ;  /* 0x00000c0f06007986 */ /* 0x0003e4000c101908 */
.L_x_47:
[----:B------:R-:W-:Y:S05]  /*1d20*/  @!P0 EXIT ;  /* 0x000000000000894d */ /* 0x000fea0003800000 */
[----:B------:R-:W2:Y:S01]  /*1d30*/  LDCU.64 UR6, c[0x0][0x380] ;  /* 0x00007000ff0677ac */ /* 0x000ea20008000a00 */
[----:B------:R-:W-:Y:S01]  /*1d40*/  IMAD.WIDE.U32 R4, R9, 0x4, R4 ;  /* 0x0000000409047825 */ /* 0x000fe200078e0004 */
[----:B------:R-:W-:Y:S02]  /*1d50*/  UIADD3 UR4, UPT, UPT, -UR4, URZ, URZ ;  /* 0x000000ff04047290 */ /* 0x000fe4000fffe1ff */
[----:B--2---:R-:W-:-:S04]  /*1d60*/  IADD3 R4, P0, PT, R4, UR6, RZ ;  /* 0x0000000604047c10 */ /* 0x004fc8000ff1e0ff */
[----:B-1----:R-:W-:-:S09]  /*1d70*/  IADD3.X R7, PT, PT, R5, UR7, RZ, P0, !PT ;  /* 0x0000000705077c10 */ /* 0x002fd200087fe4ff */
.L_x_48:
[----:B01----:R-:W-:Y:S02]  /*1d80*/  MOV R2, R4 ;  /* 0x0000000400027202 */ /* 0x003fe40000000f00 */
[----:B------:R-:W-:-:S05]  /*1d90*/  MOV R3, R7 ;  /* 0x0000000700037202 */ /* 0x000fca0000000f00 */
[----:B------:R-:W2:Y:S01]  /*1da0*/  LDG.E R5, desc[UR8][R2.64] ;  /* 0x0000000802057981 */ /* 0x000ea2000c1e1900 */
[----:B------:R-:W-:Y:S01]  /*1db0*/  UIADD3 UR4, UPT, UPT, UR4, 0x1, URZ ;  /* 0x0000000104047890 */ /* 0x000fe2000fffe0ff */
[----:B------:R-:W-:-:S03]  /*1dc0*/  IADD3 R4, P0, PT, R2, 0x4, RZ ;  /* 0x0000000402047810 */ /* 0x000fc60007f1e0ff */
[----:B------:R-:W-:Y:S01]  /*1dd0*/  UISETP.NE.AND UP0, UPT, UR4, URZ, UPT ;  /* 0x000000ff0400728c */ /* 0x000fe2000bf05270 */
[----:B------:R-:W-:Y:S01]  /*1de0*/  IADD3.X R7, PT, PT, RZ, R3, RZ, P0, !PT ;  /* 0x00000003ff077210 */ /* 0x000fe200007fe4ff */
[----:B--2---:R-:W-:-:S05]  /*1df0*/  FMUL R5, R5, R0 ;  /* 0x0000000005057220 */ /* 0x004fca0000400000 */
[----:B------:R1:W-:Y:S02]  /*1e00*/  STG.E desc[UR8][R2.64], R5 ;  /* 0x0000000502007986 */ /* 0x0003e4000c101908 */
[----:B------:R-:W-:Y:S05]  /*1e10*/  BRA.U UP0, `(.L_x_48) ;  /* 0xfffffffd00d87547 */ /* 0x000fea000b83ffff */
[----:B------:R-:W-:Y:S05]  /*1e20*/  EXIT ;  /* 0x000000000000794d */ /* 0x000fea0003800000 */
        .weak           $__internal_1_$__cuda_sm20_rcp_rn_f32_slowpath
        .type           $__internal_1_$__cuda_sm20_rcp_rn_f32_slowpath,@function
        .size           $__internal_1_$__cuda_sm20_rcp_rn_f32_slowpath,(.L_x_107 - $__internal_1_$__cuda_sm20_rcp_rn_f32_slowpath)
$__internal_1_$__cuda_sm20_rcp_rn_f32_slowpath:
[----:B------:R-:W-:Y:S01]  /*1e30*/  SHF.L.U32 R2, R0, 0x1, RZ ;  /* 0x0000000100027819 */ /* 0x000fe200000006ff */
[----:B------:R-:W-:Y:S03]  /*1e40*/  BSSY.RECONVERGENT B1, `(.L_x_49) ;  /* 0x0000030000017945 */ /* 0x000fe60003800200 */
        /* <DEDUP_REMOVED lines=13> */
.L_x_50:
[----:B------:R-:W-:-:S04]  /*1f20*/  IADD3 R13, PT, PT, R11, -0xfd, RZ ;  /* 0xffffff030b0d7810 */ /* 0x000fc80007ffe0ff */
[----:B------:R-:W-:-:S13]  /*1f30*/  ISETP.GT.U32.AND P0, PT, R13, 0x1, PT ;  /* 0x000000010d00780c */ /* 0x000fda0003f04070 */
[----:B------:R-:W-:Y:S05]  /*1f40*/  @P0 BRA `(.L_x_52) ;  /* 0x0000000000780947 */ /* 0x000fea0003800000 */
[----:B------:R-:W-:Y:S01]  /*1f50*/  LOP3.LUT R2, R0, 0x7fffff, RZ, 0xc0, !PT ;  /* 0x007fffff00027812 */ /* 0x000fe200078ec0ff */
[----:B------:R-:W-:-:S03]  /*1f60*/  HFMA2 R12, -RZ, RZ, 0, 1.78813934326171875e-07 ;  /* 0x00000003ff0c7431 */ /* 0x000fc600000001ff */
        /* <DEDUP_REMOVED lines=11> */
[----:B------:R-:W-:Y:S02]  /*2020*/  LOP3.LUT R12, R12, R3, RZ, 0xc0, !PT ;  /* 0x000000030c0c7212 */ /* 0x000fe400078ec0ff */
[----:B------:R-:W-:-:S02]  /*2030*/  IADD3 R2, PT, PT, -R9, RZ, RZ ;  /* 0x000000ff09027210 */ /* 0x000fc40007ffe1ff */
[-C--:B------:R-:W-:Y:S02]  /*2040*/  SHF.R.U32.HI R12, RZ, R13.reuse, R12 ;  /* 0x0000000dff0c7219 */ /* 0x080fe4000001160c */
        /* <DEDUP_REMOVED lines=8> */
[----:B------:R-:W-:-:S04]  /*20d0*/  IADD3 R2, PT, PT, R11, -0xfc, RZ ;  /* 0xffffff040b027810 */ /* 0x000fc80007ffe0ff */
[----:B------:R-:W-:-:S07]  /*20e0*/  SHF.R.U32.HI R3, RZ, R2, R3 ;  /* 0x00000002ff037219 */ /* 0x000fce0000011603 */
[----:B------:R-:W-:-:S04]  /*20f0*/  @!P0 IADD3 R3, PT, PT, R3, 0x1, RZ ;  /* 0x0000000103038810 */ /* 0x000fc80007ffe0ff */
[----:B------:R-:W-:-:S04]  /*2100*/  @!P1 SHF.L.U32 R3, R3, 0x1, RZ ;  /* 0x0000000103039819 */ /* 0x000fc800000006ff */
[----:B------:R-:W-:Y:S01]  /*2110*/  LOP3.LUT R3, R3, 0x80000000, R0, 0xf8, !PT ;  /* 0x8000000003037812 */ /* 0x000fe200078ef800 */
[----:B------:R-:W-:Y:S06]  /*2120*/  BRA `(.L_x_51) ;  /* 0x0000000000047947 */ /* 0x000fec0003800000 */
.L_x_52:
[----:B------:R0:W1:Y:S02]  /*2130*/  MUFU.RCP R3, R0 ;  /* 0x0000000000037308 */ /* 0x0000640000001000 */
.L_x_51:
[----:B------:R-:W-:Y:S05]  /*2140*/  BSYNC.RECONVERGENT B1 ;  /* 0x0000000000017941 */ /* 0x000fea0003800200 */
.L_x_49:
[----:B------:R-:W-:-:S04]  /*2150*/  MOV R9, 0x0 ;  /* 0x0000000000097802 */ /* 0x000fc80000000f00 */
[----:B01----:R-:W-:Y:S05]  /*2160*/  RET.REL.NODEC R8 `(_ZN8pygpukit3moe23softmax_topk_f32_kernelEPfii) ;  /* 0xffffffdc08a47950 */ /* 0x003fea0003c3ffff */
.L_x_53:
        /* <DEDUP_REMOVED lines=9> */
.L_x_107:


//--------------------- .text._ZN8pygpukit3moe28topk_with_indices_f16_kernelEPK6__halfPS1_Piiii --------------------------
	.section	.text._ZN8pygpukit3moe28topk_with_indices_f16_kernelEPK6__halfPS1_Piiii,"ax",@progbits
	.align	128
        .global         _ZN8pygpukit3moe28topk_with_indices_f16_kernelEPK6__halfPS1_Piiii
        .type           _ZN8pygpukit3moe28topk_with_indices_f16_kernelEPK6__halfPS1_Piiii,@function
        .size           _ZN8pygpukit3moe28topk_with_indices_f16_kernelEPK6__halfPS1_Piiii,(.L_x_110 - _ZN8pygpukit3moe28topk_with_indices_f16_kernelEPK6__halfPS1_Piiii)
        .other          _ZN8pygpukit3moe28topk_with_indices_f16_kernelEPK6__halfPS1_Piiii,@"STO_CUDA_ENTRY STV_DEFAULT"
_ZN8pygpukit3moe28topk_with_indices_f16_kernelEPK6__halfPS1_Piiii:
.text._ZN8pygpukit3moe28topk_with_indices_f16_kernelEPK6__halfPS1_Piiii:
[----:B------:R-:W0:Y:S01]  /*0000*/  LDC R1, c[0x0][0x37c] ;  /* 0x0000df00ff017b82 */ /* 0x000e220000000800 */
[----:B------:R-:W1:Y:S07]  /*0010*/  S2R R3, SR_TID.X ;  /* 0x0000000000037919 */ /* 0x000e6e0000002100 */
[----:B------:R-:W1:Y:S01]  /*0020*/  S2UR UR4, SR_CTAID.X ;  /* 0x00000000000479c3 */ /* 0x000e620000002500 */
[----:B------:R-:W2:Y:S01]  /*0030*/  LDCU UR5, c[0x0][0x398] ;  /* 0x00007300ff0577ac */ /* 0x000ea20008000800 */
[----:B0-----:R-:W-:-:S06]  /*0040*/  VIADD R1, R1, 0xfffffe00 ;  /* 0xfffffe0001017836 */ /* 0x001fcc0000000000 */
[----:B------:R-:W1:Y:S02]  /*0050*/  LDC R20, c[0x0][0x360] ;  /* 0x0000d800ff147b82 */ /* 0x000e640000000800 */
[----:B-1----:R-:W-:-:S05]  /*0060*/  IMAD R20, R20, UR4, R3 ;  /* 0x0000000414147c24 */ /* 0x002fca000f8e0203 */
[----:B--2---:R-:W-:-:S13]  /*0070*/  ISETP.GE.AND P0, PT, R20, UR5, PT ;  /* 0x0000000514007c0c */ /* 0x004fda000bf06270 */
[----:B------:R-:W-:Y:S05]  /*0080*/  @P0 EXIT ;  /* 0x000000000000094d */ /* 0x000fea0003800000 */
[----:B------:R-:W0:Y:S01]  /*0090*/  LDC R3, c[0x0][0x3a0] ;  /* 0x0000e800ff037b82 */ /* 0x000e220000000800 */
[----:B------:R-:W1:Y:S01]  /*00a0*/  LDCU UR5, c[0x0][0x39c] ;  /* 0x00007380ff0577ac */ /* 0x000e620008000800 */
[----:B------:R-:W2:Y:S01]  /*00b0*/  LDCU.64 UR8, c[0x0][0x358] ;  /* 0x00006b00ff0877ac */ /* 0x000ea20008000a00 */
[----:B-1----:R-:W-:Y:S01]  /*00c0*/  UISETP.GE.AND UP0, UPT, UR5, 0x1, UPT ;  /* 0x000000010500788c */ /* 0x002fe2000bf06270 */
[----:B0-----:R-:W-:-:S05]  /*00d0*/  IMAD R0, R20, R3, RZ ;  /* 0x0000000314007224 */ /* 0x001fca00078e02ff */
[----:B------:R-:W-:-:S03]  /*00e0*/  SHF.R.S32.HI R2, RZ, 0x1f, R0 ;  /* 0x0000001fff027819 */ /* 0x000fc60000011400 */
[----:B--2---:R-:W-:Y:S05]  /*00f0*/  BRA.U !UP0, `(.L_x_54) ;  /* 0x0000000908087547 */ /* 0x004fea000b800000 */
[----:B------:R-:W-:Y:S02]  /*0100*/  UISETP.GE.U32.AND UP1, UPT, UR5, 0x10, UPT ;  /* 0x000000100500788c */ /* 0x000fe4000bf26070 */
[----:B------:R-:W-:Y:S01]  /*0110*/  IMAD R20, R20, UR5, RZ ;  /* 0x0000000514147c24 */ /* 0x000fe2000f8e02ff */
[----:B------:R-:W-:Y:S01]  /*0120*/  ULOP3.LUT UR4, UR5, 0xf, URZ, 0xc0, !UPT ;  /* 0x0000000f05047892 */ /* 0x000fe2000f8ec0ff */
[----:B------:R-:W-:-:S03]  /*0130*/  IMAD.MOV.U32 R21, RZ, RZ, RZ ;  /* 0x000000ffff157224 */ /* 0x000fc600078e00ff */
[----:B------:R-:W-:Y:S01]  /*0140*/  SHF.R.S32.HI R23, RZ, 0x1f, R20 ;  /* 0x0000001fff177819 */ /* 0x000fe20000011414 */
[----:B------:R-:W-:Y:S01]  /*0150*/  UISETP.NE.AND UP2, UPT, UR4, URZ, UPT ;  /* 0x000000ff0400728c */ /* 0x000fe2000bf45270 */
[----:B------:R-:W-:Y:S10]  /*0160*/  BRA.U !UP1, `(.L_x_55) ;  /* 0x0000000109c07547 */ /* 0x000ff4000b800000 */
[----:B------:R-:W-:Y:S01]  /*0170*/  ULOP3.LUT UR6, UR5, 0x7ffffff0, URZ, 0xc0, !UPT ;  /* 0x7ffffff005067892 */ /* 0x000fe2000f8ec0ff */
[----:B------:R-:W-:Y:S01]  /*0180*/  IMAD.MOV.U32 R22, RZ, RZ, RZ ;  /* 0x000000ffff167224 */ /* 0x000fe200078e00ff */
[----:B------:R-:W0:Y:S04]  /*0190*/  LDCU.64 UR10, c[0x0][0x380] ;  /* 0x00007000ff0a77ac */ /* 0x000e280008000a00 */
[----:B------:R-:W-:-:S07]  /*01a0*/  IMAD.U32 R21, RZ, RZ, UR6 ;  /* 0x00000006ff157e24 */ /* 0x000fce000f8e00ff */
.L_x_56:
[----:B-1----:R-:W-:-:S05]  /*01b0*/  IADD3 R4, P0, PT, R20, R22, RZ ;  /* 0x0000001614047210 */ /* 0x002fca0007f1e0ff */
[----:B------:R-:W-:Y:S01]  /*01c0*/  IMAD.X R5, RZ, RZ, R23, P0 ;  /* 0x000000ffff057224 */ /* 0x000fe200000e0617 */
[----:B0-----:R-:W-:-:S04]  /*01d0*/  LEA R14, P0, R4, UR10, 0x1 ;  /* 0x0000000a040e7c11 */ /* 0x001fc8000f8008ff */
[----:B------:R-:W-:-:S05]  /*01e0*/  LEA.HI.X R15, R4, UR11, R5, 0x1, P0 ;  /* 0x0000000b040f7c11 */ /* 0x000fca00080f0c05 */
[----:B------:R-:W2:Y:S04]  /*01f0*/  LDG.E.U16.CONSTANT R24, desc[UR8][R14.64+0x16] ;  /* 0x000016080e187981 */ /* 0x000ea8000c1e9500 */
[----:B------:R-:W3:Y:S04]  /*0200*/  LDG.E.U16.CONSTANT R4, desc[UR8][R14.64] ;  /* 0x000000080e047981 */ /* 0x000ee8000c1e9500 */
[----:B------:R-:W4:Y:S04]  /*0210*/  LDG.E.U16.CONSTANT R5, desc[UR8][R14.64+0x2] ;  /* 0x000002080e057981 */ /* 0x000f28000c1e9500 */
[----:B------:R-:W5:Y:S04]  /*0220*/  LDG.E.U16.CONSTANT R6, desc[UR8][R14.64+0x4] ;  /* 0x000004080e067981 */ /* 0x000f68000c1e9500 */
        /* <DEDUP_REMOVED lines=11> */
[----:B------:R2:W5:Y:S02]  /*02e0*/  LDG.E.U16.CONSTANT R19, desc[UR8][R14.64+0x1e] ;  /* 0x00001e080e137981 */ /* 0x000564000c1e9500 */
[----:B--2---:R-:W-:-:S02]  /*02f0*/  HADD2.F32 R15, -RZ, R24.H0_H0 ;  /* 0x20000018ff0f7230 */ /* 0x004fc40000004100 */
[----:B------:R-:W-:Y:S02]  /*0300*/  IMAD R24, R22, 0x4, R1 ;  /* 0x0000000416187824 */ /* 0x000fe400078e0201 */
[----:B---3--:R-:W-:Y:S02]  /*0310*/  HADD2.F32 R4, -RZ, R4.H0_H0 ;  /* 0x20000004ff047230 */ /* 0x008fe40000004100 */
[----:B----4-:R-:W-:Y:S02]  /*0320*/  HADD2.F32 R5, -RZ, R5.H0_H0 ;  /* 0x20000005ff057230 */ /* 0x010fe40000004100 */
[----:B-----5:R-:W-:Y:S02]  /*0330*/  HADD2.F32 R6, -RZ, R6.H0_H0 ;  /* 0x20000006ff067230 */ /* 0x020fe40000004100 */
[----:B------:R-:W-:Y:S02]  /*0340*/  HADD2.F32 R7, -RZ, R7.H0_H0 ;  /* 0x20000007ff077230 */ /* 0x000fe40000004100 */
[----:B------:R-:W-:-:S02]  /*0350*/  HADD2.F32 R8, -RZ, R8.H0_H0 ;  /* 0x20000008ff087230 */ /* 0x000fc40000004100 */
[----:B------:R-:W-:Y:S02]  /*0360*/  HADD2.F32 R9, -RZ, R9.H0_H0 ;  /* 0x20000009ff097230 */ /* 0x000fe40000004100 */
[----:B------:R-:W-:Y:S02]  /*0370*/  HADD2.F32 R10, -RZ, R10.H0_H0 ;  /* 0x2000000aff0a7230 */ /* 0x000fe40000004100 */
[----:B------:R-:W-:Y:S02]  /*0380*/  HADD2.F32 R11, -RZ, R11.H0_H0 ;  /* 0x2000000bff0b7230 */ /* 0x000fe40000004100 */
[----:B------:R-:W-:Y:S02]  /*0390*/  HADD2.F32 R12, -RZ, R12.H0_H0 ;  /* 0x2000000cff0c7230 */ /* 0x000fe40000004100 */
[----:B------:R-:W-:Y:S02]  /*03a0*/  HADD2.F32 R13, -RZ, R13.H0_H0 ;  /* 0x2000000dff0d7230 */ /* 0x000fe40000004100 */
[----:B------:R-:W-:-:S02]  /*03b0*/  HADD2.F32 R14, -RZ, R25.H0_H0 ;  /* 0x20000019ff0e7230 */ /* 0x000fc40000004100 */
[----:B------:R-:W-:Y:S02]  /*03c0*/  HADD2.F32 R16, -RZ, R16.H0_H0 ;  /* 0x20000010ff107230 */ /* 0x000fe40000004100 */
[----:B------:R-:W-:Y:S02]  /*03d0*/  HADD2.F32 R17, -RZ, R17.H0_H0 ;  /* 0x20000011ff117230 */ /* 0x000fe40000004100 */
[----:B------:R-:W-:Y:S02]  /*03e0*/  HADD2.F32 R18, -RZ, R18.H0_H0 ;  /* 0x20000012ff127230 */ /* 0x000fe40000004100 */
[----:B------:R-:W-:Y:S01]  /*03f0*/  HADD2.F32 R19, -RZ, R19.H0_H0 ;  /* 0x20000013ff137230 */ /* 0x000fe20000004100 */
[----:B------:R1:W-:Y:S01]  /*0400*/  STL.128 [R24], R4 ;  /* 0x0000000418007387 */ /* 0x0003e20000100c00 */
[----:B------:R-:W-:-:S03]  /*0410*/  VIADD R22, R22, 0x10 ;  /* 0x0000001016167836 */ /* 0x000fc60000000000 */
[----:B------:R1:W-:Y:S04]  /*0420*/  STL.128 [R24+0x10], R8 ;  /* 0x0000100818007387 */ /* 0x0003e80000100c00 */
[----:B------:R1:W-:Y:S04]  /*0430*/  STL.128 [R24+0x20], R12 ;  /* 0x0000200c18007387 */ /* 0x0003e80000100c00 */
[----:B------:R1:W-:Y:S01]  /*0440*/  STL.128 [R24+0x30], R16 ;  /* 0x0000301018007387 */ /* 0x0003e20000100c00 */
[----:B------:R-:W-:-:S13]  /*0450*/  ISETP.NE.AND P0, PT, R22, R21, PT ;  /* 0x000000151600720c */ /* 0x000fda0003f05270 */
[----:B------:R-:W-:Y:S05]  /*0460*/  @P0 BRA `(.L_x_56) ;  /* 0xfffffffc00500947 */ /* 0x000fea000383ffff */
.L_x_55:
[----:B------:R-:W-:Y:S05]  /*0470*/  BRA.U !UP2, `(.L_x_54) ;  /* 0x000000050a287547 */ /* 0x000fea000b800000 */
[----:B------:R-:W-:Y:S02]  /*0480*/  UISETP.GE.U32.AND UP1, UPT, UR4, 0x8, UPT ;  /* 0x000000080400788c */ /* 0x000fe4000bf26070 */
[----:B------:R-:W-:-:S04]  /*0490*/  ULOP3.LUT UR6, UR5, 0x7, URZ, 0xc0, !UPT ;  /* 0x0000000705067892 */ /* 0x000fc8000f8ec0ff */
[----:B------:R-:W-:-:S03]  /*04a0*/  UISETP.NE.AND UP2, UPT, UR6, URZ, UPT ;  /* 0x000000ff0600728c */ /* 0x000fc6000bf45270 */
[----:B------:R-:W-:Y:S08]  /*04b0*/  BRA.U !UP1, `(.L_x_57) ;  /* 0x00000001097c7547 */ /* 0x000ff0000b800000 */
[----:B------:R-:W0:Y:S01]  /*04c0*/  LDCU.64 UR10, c[0x0][0x380] ;  /* 0x00007000ff0a77ac */ /* 0x000e220008000a00 */
        /* <DEDUP_REMOVED lines=11> */
[----:B------:R0:W5:Y:S01]  /*0580*/  LDG.E.U16.CONSTANT R18, desc[UR8][R4.64+0xe] ;  /* 0x00000e0804127981 */ /* 0x000162000c1e9500 */
[----:B------:R-:W-:-:S02]  /*0590*/  IMAD R7, R21, 0x4, R1 ;  /* 0x0000000415077824 */ /* 0x000fc400078e0201 */
[----:B------:R-:W-:Y:S02]  /*05a0*/  VIADD R21, R21, 0x8 ;  /* 0x0000000815157836 */ /* 0x000fe40000000000 */
[----:B--2---:R-:W-:Y:S02]  /*05b0*/  HADD2.F32 R6, -RZ, R6.H0_H0 ;  /* 0x20000006ff067230 */ /* 0x004fe40000004100 */
[----:B---3--:R-:W-:-:S03]  /*05c0*/  HADD2.F32 R8, -RZ, R8.H0_H0 ;  /* 0x20000008ff087230 */ /* 0x008fc60000004100 */
[----:B------:R2:W-:Y:S01]  /*05d0*/  STL [R7], R6 ;  /* 0x0000000607007387 */ /* 0x0005e20000100800 */
[----:B----4-:R-:W-:-:S03]  /*05e0*/  HADD2.F32 R10, -RZ, R9.H0_H0 ;  /* 0x20000009ff0a7230 */ /* 0x010fc60000004100 */
[----:B------:R2:W-:Y:S01]  /*05f0*/  STL [R7+0x4], R8 ;  /* 0x0000040807007387 */ /* 0x0005e20000100800 */
[----:B-----5:R-:W-:-:S03]  /*0600*/  HADD2.F32 R12, -RZ, R11.H0_H0 ;  /* 0x2000000bff0c7230 */ /* 0x020fc60000004100 */
[----:B------:R2:W-:Y:S01]  /*0610*/  STL [R7+0x8], R10 ;  /* 0x0000080a07007387 */ /* 0x0005e20000100800 */
[----:B------:R-:W-:-:S03]  /*0620*/  HADD2.F32 R14, -RZ, R13.H0_H0 ;  /* 0x2000000dff0e7230 */ /* 0x000fc60000004100 */
[----:B------:R2:W-:Y:S01]  /*0630*/  STL [R7+0xc], R12 ;  /* 0x00000c0c07007387 */ /* 0x0005e20000100800 */
[----:B------:R-:W-:-:S03]  /*0640*/  HADD2.F32 R16, -RZ, R15.H0_H0 ;  /* 0x2000000fff107230 */ /* 0x000fc60000004100 */
[----:B------:R2:W-:Y:S01]  /*0650*/  STL [R7+0x10], R14 ;  /* 0x0000100e07007387 */ /* 0x0005e20000100800 */
[----:B0-----:R-:W-:-:S03]  /*0660*/  HADD2.F32 R4, -RZ, R17.H0_H0 ;  /* 0x20000011ff047230 */ /* 0x001fc60000004100 */
[----:B------:R2:W-:Y:S01]  /*0670*/  STL [R7+0x14], R16 ;  /* 0x0000141007007387 */ /* 0x0005e20000100800 */
[----:B------:R-:W-:-:S03]  /*0680*/  HADD2.F32 R18, -RZ, R18.H0_H0 ;  /* 0x20000012ff127230 */ /* 0x000fc60000004100 */
[----:B------:R2:W-:Y:S04]  /*0690*/  STL [R7+0x18], R4 ;  /* 0x0000180407007387 */ /* 0x0005e80000100800 */
[----:B------:R2:W-:Y:S02]  /*06a0*/  STL [R7+0x1c], R18 ;  /* 0x00001c1207007387 */ /* 0x0005e40000100800 */
.L_x_57:
[----:B------:R-:W-:Y:S05]  /*06b0*/  BRA.U !UP2, `(.L_x_54) ;  /* 0x000000010a987547 */ /* 0x000fea000b800000 */
[----:B------:R-:W-:Y:S02]  /*06c0*/  UISETP.GE.U32.AND UP1, UPT, UR6, 0x4, UPT ;  /* 0x000000040600788c */ /* 0x000fe4000bf26070 */
[----:B------:R-:W-:-:S04]  /*06d0*/  ULOP3.LUT UR7, UR5, 0x3, URZ, 0xc0, !UPT ;  /* 0x0000000305077892 */ /* 0x000fc8000f8ec0ff */
[----:B------:R-:W-:-:S03]  /*06e0*/  UISETP.NE.AND UP2, UPT, UR7, URZ, UPT ;  /* 0x000000ff0700728c */ /* 0x000fc6000bf45270 */
[----:B------:R-:W-:Y:S08]  /*06f0*/  BRA.U !UP1, `(.L_x_58) ;  /* 0x00000001094c7547 */ /* 0x000ff0000b800000 */
[----:B------:R-:W0:Y:S01]  /*0700*/  LDCU.64 UR10, c[0x0][0x380] ;  /* 0x00007000ff0a77ac */ /* 0x000e220008000a00 */
[----:B-1----:R-:W-:-:S05]  /*0710*/  IADD3 R5, P0, PT, R20, R21, RZ ;  /* 0x0000001514057210 */ /* 0x002fca0007f1e0ff */
[----:B--2---:R-:W-:Y:S01]  /*0720*/  IMAD.X R6, RZ, RZ, R23, P0 ;  /* 0x000000ffff067224 */ /* 0x004fe200000e0617 */
[----:B0-----:R-:W-:-:S04]  /*0730*/  LEA R4, P0, R5, UR10, 0x1 ;  /* 0x0000000a05047c11 */ /* 0x001fc8000f8008ff */
[----:B------:R-:W-:-:S05]  /*0740*/  LEA.HI.X R5, R5, UR11, R6, 0x1, P0 ;  /* 0x0000000b05057c11 */ /* 0x000fca00080f0c06 */
[----:B------:R-:W2:Y:S04]  /*0750*/  LDG.E.U16.CONSTANT R6, desc[UR8][R4.64] ;  /* 0x0000000804067981 */ /* 0x000ea8000c1e9500 */
[----:B------:R-:W3:Y:S04]  /*0760*/  LDG.E.U16.CONSTANT R8, desc[UR8][R4.64+0x2] ;  /* 0x0000020804087981 */ /* 0x000ee8000c1e9500 */
[----:B------:R-:W4:Y:S04]  /*0770*/  LDG.E.U16.CONSTANT R9, desc[UR8][R4.64+0x4] ;  /* 0x0000040804097981 */ /* 0x000f28000c1e9500 */
[----:B------:R-:W5:Y:S01]  /*0780*/  LDG.E.U16.CONSTANT R11, desc[UR8][R4.64+0x6] ;  /* 0x00000608040b7981 */ /* 0x000f62000c1e9500 */
        /* <DEDUP_REMOVED lines=8> */
[----:B------:R0:W-:Y:S04]  /*0810*/  STL [R7+0x8], R10 ;  /* 0x0000080a07007387 */ /* 0x0001e80000100800 */
[----:B------:R0:W-:Y:S02]  /*0820*/  STL [R7+0xc], R12 ;  /* 0x00000c0c07007387 */ /* 0x0001e40000100800 */
.L_x_58:
[----:B------:R-:W-:Y:S05]  /*0830*/  BRA.U !UP2, `(.L_x_54) ;  /* 0x000000010a387547 */ /* 0x000fea000b800000 */
[----:B------:R-:W3:Y:S01]  /*0840*/  LDCU.64 UR10, c[0x0][0x380] ;  /* 0x00007000ff0a77ac */ /* 0x000ee20008000a00 */
[----:B------:R-:W-:-:S05]  /*0850*/  UMOV UR4, URZ ;  /* 0x000000ff00047c82 */ /* 0x000fca0008000000 */
.L_x_59:
[----:B-1----:R-:W-:-:S05]  /*0860*/  IADD3 R5, P0, PT, R20, R21, RZ ;  /* 0x0000001514057210 */ /* 0x002fca0007f1e0ff */
[----:B0-2-4-:R-:W-:Y:S01]  /*0870*/  IMAD.X R6, RZ, RZ, R23, P0 ;  /* 0x000000ffff067224 */ /* 0x015fe200000e0617 */
[----:B---3--:R-:W-:-:S04]  /*0880*/  LEA R4, P0, R5, UR10, 0x1 ;  /* 0x0000000a05047c11 */ /* 0x008fc8000f8008ff */
[----:B------:R-:W-:-:S05]  /*0890*/  LEA.HI.X R5, R5, UR11, R6, 0x1, P0 ;  /* 0x0000000b05057c11 */ /* 0x000fca00080f0c06 */
[----:B------:R-:W2:Y:S01]  /*08a0*/  LDG.E.U16.CONSTANT R4, desc[UR8][R4.64] ;  /* 0x0000000804047981 */ /* 0x000ea2000c1e9500 */
[C---:B------:R-:W-:Y:S01]  /*08b0*/  IMAD R7, R21.reuse, 0x4, R1 ;  /* 0x0000000415077824 */ /* 0x040fe200078e0201 */
[----:B------:R-:W-:Y:S01]  /*08c0*/  UIADD3 UR4, UPT, UPT, UR4, 0x1, URZ ;  /* 0x0000000104047890 */ /* 0x000fe2000fffe0ff */
[----:B------:R-:W-:-:S03]  /*08d0*/  VIADD R21, R21, 0x1 ;  /* 0x0000000115157836 */ /* 0x000fc60000000000 */
[----:B------:R-:W-:Y:S01]  /*08e0*/  UISETP.NE.AND UP1, UPT, UR4, UR7, UPT ;  /* 0x000000070400728c */ /* 0x000fe2000bf25270 */
[----:B--2---:R-:W-:-:S05]  /*08f0*/  HADD2.F32 R6, -RZ, R4.H0_H0 ;  /* 0x20000004ff067230 */ /* 0x004fca0000004100 */
[----:B------:R4:W-:Y:S03]  /*0900*/  STL [R7], R6 ;  /* 0x0000000607007387 */ /* 0x0009e60000100800 */
[----:B------:R-:W-:Y:S05]  /*0910*/  BRA.U UP1, `(.L_x_59) ;  /* 0xfffffffd01d07547 */ /* 0x000fea000b83ffff */
.L_x_54:
[----:B------:R-:W-:-:S13]  /*0920*/  ISETP.GE.AND P0, PT, R3, 0x1, PT ;  /* 0x000000010300780c */ /* 0x000fda0003f06270 */
[----:B------:R-:W-:Y:S05]  /*0930*/  @!P0 EXIT ;  /* 0x000000000000894d */ /* 0x000fea0003800000 */
[----:B------:R-:W-:Y:S05]  /*0940*/  BRA.U !UP0, `(.L_x_60) ;  /* 0x0000000908887547 */ /* 0x000fea000b800000 */
[----:B------:R-:W-:Y:S01]  /*0950*/  ULOP3.LUT UR12, UR5, 0xf, URZ, 0xc0, !UPT ;  /* 0x0000000f050c7892 */ /* 0x000fe2000f8ec0ff */
[----:B------:R-:W-:Y:S01]  /*0960*/  VIADD R3, R1, 0x20 ;  /* 0x0000002001037836 */ /* 0x000fe20000000000 */
[----:B------:R-:W-:Y:S02]  /*0970*/  ULOP3.LUT UR13, UR5, 0x7, URZ, 0xc0, !UPT ;  /* 0x00000007050d7892 */ /* 0x000fe4000f8ec0ff */
[----:B------:R-:W-:Y:S02]  /*0980*/  UIADD3 UR4, UPT, UPT, UR12, -0x1, URZ ;  /* 0xffffffff0c047890 */ /* 0x000fe4000fffe0ff */
[----:B------:R-:W-:Y:S02]  /*0990*/  UIADD3 UR6, UPT, UPT, UR13, -0x1, URZ ;  /* 0xffffffff0d067890 */ /* 0x000fe4000fffe0ff */
[----:B------:R-:W-:Y:S02]  /*09a0*/  ULOP3.LUT UR14, UR5, 0x7ffffff0, URZ, 0xc0, !UPT ;  /* 0x7ffffff0050e7892 */ /* 0x000fe4000f8ec0ff */
[----:B------:R-:W-:-:S02]  /*09b0*/  UISETP.GE.U32.AND UP0, UPT, UR4, 0x7, UPT ;  /* 0x000000070400788c */ /* 0x000fc4000bf06070 */
[----:B------:R-:W-:Y:S02]  /*09c0*/  ULOP3.LUT UR5, UR5, 0x3, URZ, 0xc0, !UPT ;  /* 0x0000000305057892 */ /* 0x000fe4000f8ec0ff */
[----:B------:R-:W-:Y:S01]  /*09d0*/  UISETP.GE.U32.AND UP1, UPT, UR6, 0x3, UPT ;  /* 0x000000030600788c */ /* 0x000fe2000bf26070 */
[----:B------:R-:W-:-:S10]  /*09e0*/  UMOV UR4, URZ ;  /* 0x000000ff00047c82 */ /* 0x000fd40008000000 */
.L_x_66:
[----:B---3--:R-:W3:Y:S01]  /*09f0*/  LDCU UR6, c[0x0][0x39c] ;  /* 0x00007380ff0677ac */ /* 0x008ee20008000800 */
[----:B------:R-:W-:Y:S02]  /*0a00*/  IMAD.MOV.U32 R20, RZ, RZ, -0xeb60d36 ;  /* 0xf149f2caff147424 */ /* 0x000fe400078e00ff */
[----:B------:R-:W-:Y:S02]  /*0a10*/  IMAD.MOV.U32 R21, RZ, RZ, -0xeb60d36 ;  /* 0xf149f2caff157424 */ /* 0x000fe400078e00ff */
[----:B012---:R-:W-:Y:S02]  /*0a20*/  IMAD.MOV.U32 R12, RZ, RZ, RZ ;  /* 0x000000ffff0c7224 */ /* 0x007fe400078e00ff */
[----:B------:R-:W-:Y:S01]  /*0a30*/  IMAD.MOV.U32 R22, RZ, RZ, RZ ;  /* 0x000000ffff167224 */ /* 0x000fe200078e00ff */
[----:B---3--:R-:W-:-:S09]  /*0a40*/  UISETP.GE.U32.AND UP2, UPT, UR6, 0x10, UPT ;  /* 0x000000100600788c */ /* 0x008fd2000bf46070 */
[----:B------:R-:W-:Y:S05]  /*0a50*/  BRA.U !UP2, `(.L_x_61) ;  /* 0x000000010af07547 */ /* 0x000fea000b800000 */
[----:B------:R-:W-:Y:S01]  /*0a60*/  IMAD.MOV.U32 R21, RZ, RZ, -0xeb60d36 ;  /* 0xf149f2caff157424 */ /* 0x000fe200078e00ff */
[----:B------:R-:W-:Y:S01]  /*0a70*/  CS2R R22, SRZ ;  /* 0x0000000000167805 */ /* 0x000fe2000001ff00 */
[----:B------:R-:W-:-:S07]  /*0a80*/  IMAD.MOV.U32 R24, RZ, RZ, R3 ;  /* 0x000000ffff187224 */ /* 0x000fce00078e0003 */
.L_x_62:
[----:B----4-:R-:W2:Y:S04]  /*0a90*/  LDL.128 R4, [R24+-0x20] ;  /* 0xffffe00018047983 */ /* 0x010ea80000100c00 */
[----:B------:R-:W3:Y:S04]  /*0aa0*/  LDL.128 R8, [R24+-0x10] ;  /* 0xfffff00018087983 */ /* 0x000ee80000100c00 */
[----:B------:R-:W4:Y:S04]  /*0ab0*/  LDL.128 R12, [R24] ;  /* 0x00000000180c7983 */ /* 0x000f280000100c00 */
[----:B------:R0:W5:Y:S02]  /*0ac0*/  LDL.128 R16, [R24+0x10] ;  /* 0x0000100018107983 */ /* 0x0001640000100c00 */
[----:B0-----:R-:W-:Y:S01]  /*0ad0*/  VIADD R24, R24, 0x40 ;  /* 0x0000004018187836 */ /* 0x001fe20000000000 */
[----:B--2---:R-:W-:-:S04]  /*0ae0*/  FSETP.GT.AND P3, PT, R4, R21, PT ;  /* 0x000000150400720b */ /* 0x004fc80003f64000 */
[----:B------:R-:W-:Y:S02]  /*0af0*/  FSEL R4, R4, R21, P3 ;  /* 0x0000001504047208 */ /* 0x000fe40001800000 */
[----:B------:R-:W-:Y:S02]  /*0b00*/  SEL R22, R23, R22, P3 ;  /* 0x0000001617167207 */ /* 0x000fe40001800000 */
[----:B------:R-:W-:-:S04]  /*0b10*/  FSETP.GT.AND P4, PT, R5, R4, PT ;  /* 0x000000040500720b */ /* 0x000fc80003f84000 */
[----:B------:R-:W-:-:S04]  /*0b20*/  FSEL R5, R5, R4, P4 ;  /* 0x0000000405057208 */ /* 0x000fc80002000000 */
[----:B------:R-:W-:-:S04]  /*0b30*/  FSETP.GT.AND P5, PT, R6, R5, PT ;  /* 0x000000050600720b */ /* 0x000fc80003fa4000 */
[----:B------:R-:W-:Y:S01]  /*0b40*/  FSEL R6, R6, R5, P5 ;  /* 0x0000000506067208 */ /* 0x000fe20002800000 */
[----:B------:R-:W-:-:S03]  /*0b50*/  @P4 VIADD R22, R23, 0x1 ;  /* 0x0000000117164836 */ /* 0x000fc60000000000 */
[----:B------:R-:W-:-:S04]  /*0b60*/  FSETP.GT.AND P6, PT, R7, R6, PT ;  /* 0x000000060700720b */ /* 0x000fc80003fc4000 */
[----:B------:R-:W-:Y:S01]  /*0b70*/  FSEL R7, R7, R6, P6 ;  /* 0x0000000607077208 */ /* 0x000fe20003000000 */
[----:B------:R-:W-:-:S03]  /*0b80*/  @P5 VIADD R22, R23, 0x2 ;  /* 0x0000000217165836 */ /* 0x000fc60000000000 */
[----:B---3--:R-:W-:-:S04]  /*0b90*/  FSETP.GT.AND P0, PT, R8, R7, PT ;  /* 0x000000070800720b */ /* 0x008fc80003f04000 */
[----:B------:R-:W-:Y:S01]  /*0ba0*/  FSEL R8, R8, R7, P0 ;  /* 0x0000000708087208 */ /* 0x000fe20000000000 */
[----:B------:R-:W-:-:S03]  /*0bb0*/  @P6 VIADD R22, R23, 0x3 ;  /* 0x0000000317166836 */ /* 0x000fc60000000000 */
[----:B------:R-:W-:-:S04]  /*0bc0*/  FSETP.GT.AND P1, PT, R9, R8, PT ;  /* 0x000000080900720b */ /* 0x000fc80003f24000 */
        /* <DEDUP_REMOVED lines=8> */
[----:B----4-:R-:W-:-:S04]  /*0c50*/  FSETP.GT.AND P4, PT, R12, R11, PT ;  /* 0x0000000b0c00720b */ /* 0x010fc80003f84000 */
        /* <DEDUP_REMOVED lines=11> */
[----:B-----5:R-:W-:-:S04]  /*0d10*/  FSETP.GT.AND P1, PT, R16, R15, PT ;  /* 0x0000000f1000720b */ /* 0x020fc80003f24000 */
        /* <DEDUP_REMOVED lines=10> */
[----:B------:R-:W-:-:S08]  /*0dc0*/  @P3 VIADD R22, R23, 0xe ;  /* 0x0000000e17163836 */ /* 0x000fd00000000000 */
[C---:B------:R-:W-:Y:S02]  /*0dd0*/  @P0 VIADD R22, R23.reuse, 0xf ;  /* 0x0000000f17160836 */ /* 0x040fe40000000000 */
[----:B------:R-:W-:-:S05]  /*0de0*/  VIADD R23, R23, 0x10 ;  /* 0x0000001017177836 */ /* 0x000fca0000000000 */
[----:B------:R-:W-:-:S13]  /*0df0*/  ISETP.NE.AND P1, PT, R23, UR14, PT ;  /* 0x0000000e17007c0c */ /* 0x000fda000bf25270 */
[----:B------:R-:W-:Y:S05]  /*0e00*/  @P1 BRA `(.L_x_62) ;  /* 0xfffffffc00201947 */ /* 0x000fea000383ffff */
[----:B------:R-:W-:-:S07]  /*0e10*/  IMAD.U32 R12, RZ, RZ, UR14 ;  /* 0x0000000eff0c7e24 */ /* 0x000fce000f8e00ff */
.L_x_61:
[----:B------:R-:W-:-:S09]  /*0e20*/  UISETP.NE.AND UP2, UPT, UR12, URZ, UPT ;  /* 0x000000ff0c00728c */ /* 0x000fd2000bf45270 */
[----:B------:R-:W-:Y:S05]  /*0e30*/  BRA.U !UP2, `(.L_x_63) ;  /* 0x000000050a047547 */ /* 0x000fea000b800000 */
[----:B------:R-:W-:Y:S01]  /*0e40*/  UISETP.NE.AND UP2, UPT, UR13, URZ, UPT ;  /* 0x000000ff0d00728c */ /* 0x000fe2000bf45270 */
[----:B------:R-:W-:Y:S10]  /*0e50*/  BRA.U !UP0, `(.L_x_64) ;  /* 0x0000000108707547 */ /* 0x000ff4000b800000 */
[----:B------:R-:W-:-:S05]  /*0e60*/  IMAD R13, R12, 0x4, R1 ;  /* 0x000000040c0d7824 */ /* 0x000fca00078e0201 */
[----:B----4-:R-:W2:Y:S04]  /*0e70*/  LDL.128 R4, [R13] ;  /* 0x000000000d047983 */ /* 0x010ea80000100c00 */
[----:B------:R-:W3:Y:S01]  /*0e80*/  LDL.128 R8, [R13+0x10] ;  /* 0x000010000d087983 */ /* 0x000ee20000100c00 */
        /* <DEDUP_REMOVED lines=24> */
[----:B------:R-:W-:-:S07]  /*1010*/  VIADD R12, R12, 0x8 ;  /* 0x000000080c0c7836 */ /* 0x000fce0000000000 */
.L_x_64:
[----:B------:R-:W-:Y:S05]  /*1020*/  BRA.U !UP2, `(.L_x_63) ;  /* 0x000000010a887547 */ /* 0x000fea000b800000 */
[----:B------:R-:W-:Y:S01]  /*1030*/  UISETP.NE.AND UP2, UPT, UR5, URZ, UPT ;  /* 0x000000ff0500728c */ /* 0x000fe2000bf45270 */
[----:B------:R-:W-:Y:S10]  /*1040*/  BRA.U !UP1, `(.L_x_65) ;  /* 0x00000001093c7547 */ /* 0x000ff4000b800000 */
[----:B------:R-:W-:-:S06]  /*1050*/  IMAD R4, R12, 0x4, R1 ;  /* 0x000000040c047824 */ /* 0x000fcc00078e0201 */
[----:B----4-:R-:W2:Y:S02]  /*1060*/  LDL.128 R4, [R4] ;  /* 0x0000000004047983 */ /* 0x010ea40000100c00 */
        /* <DEDUP_REMOVED lines=13> */
.L_x_65:
[----:B------:R-:W-:Y:S05]  /*1140*/  BRA.U !UP2, `(.L_x_63) ;  /* 0x000000010a407547 */ /* 0x000fea000b800000 */
[----:B------:R-:W-:-:S05]  /*1150*/  IMAD R4, R12, 0x4, R1 ;  /* 0x000000040c047824 */ /* 0x000fca00078e0201 */
[----:B----4-:R-:W2:Y:S01]  /*1160*/  LDL.64 R6, [R4] ;  /* 0x0000000004067983 */ /* 0x010ea20000100a00 */
[----:B------:R-:W-:Y:S01]  /*1170*/  UISETP.NE.AND UP2, UPT, UR5, 0x1, UPT ;  /* 0x000000010500788c */ /* 0x000fe2000bf45270 */
[----:B--2---:R-:W-:-:S04]  /*1180*/  FSETP.GT.AND P0, PT, R6, R21, PT ;  /* 0x000000150600720b */ /* 0x004fc80003f04000 */
[----:B------:R-:W-:Y:S02]  /*1190*/  FSEL R21, R6, R21, P0 ;  /* 0x0000001506157208 */ /* 0x000fe40000000000 */
[----:B------:R-:W-:Y:S02]  /*11a0*/  SEL R22, R12, R22, P0 ;  /* 0x000000160c167207 */ /* 0x000fe40000000000 */
[----:B------:R-:W-:Y:S05]  /*11b0*/  BRA.U !UP2, `(.L_x_63) ;  /* 0x000000010a247547 */ /* 0x000fea000b800000 */
[----:B------:R-:W-:Y:S01]  /*11c0*/  FSETP.GT.AND P0, PT, R7, R21, PT ;  /* 0x000000150700720b */ /* 0x000fe20003f04000 */
[----:B------:R-:W-:-:S03]  /*11d0*/  UISETP.NE.AND UP2, UPT, UR5, 0x2, UPT ;  /* 0x000000020500788c */ /* 0x000fc6000bf45270 */
[----:B------:R-:W-:-:S09]  /*11e0*/  FSEL R21, R7, R21, P0 ;  /* 0x0000001507157208 */ /* 0x000fd20000000000 */
[----:B------:R-:W-:Y:S01]  /*11f0*/  @P0 VIADD R22, R12, 0x1 ;  /* 0x000000010c160836 */ /* 0x000fe20000000000 */
[----:B------:R-:W-:Y:S06]  /*1200*/  BRA.U !UP2, `(.L_x_63) ;  /* 0x000000010a107547 */ /* 0x000fec000b800000 */
[----:B------:R-:W2:Y:S02]  /*1210*/  LDL R4, [R4+0x8] ;  /* 0x0000080004047983 */ /* 0x000ea40000100800 */
[----:B--2---:R-:W-:-:S13]  /*1220*/  FSETP.GT.AND P0, PT, R4, R21, PT ;  /* 0x000000150400720b */ /* 0x004fda0003f04000 */
[----:B------:R-:W-:Y:S02]  /*1230*/  @P0 VIADD R22, R12, 0x2 ;  /* 0x000000020c160836 */ /* 0x000fe40000000000 */
[----:B------:R-:W-:-:S07]  /*1240*/  @P0 IMAD.MOV.U32 R21, RZ, RZ, R4 ;  /* 0x000000ffff150224 */ /* 0x000fce00078e0004 */
.L_x_63:
[----:B------:R-:W0:Y:S01]  /*1250*/  LDC R10, c[0x0][0x3a0] ;  /* 0x0000e800ff0a7b82 */ /* 0x000e220000000800 */
[----:B------:R-:W1:Y:S01]  /*1260*/  LDCU.64 UR6, c[0x0][0x388] ;  /* 0x00007100ff0677ac */ /* 0x000e620008000a00 */
[----:B----4-:R-:W-:Y:S01]  /*1270*/  IADD3 R7, P0, PT, R0, UR4, RZ ;  /* 0x0000000400077c10 */ /* 0x010fe2000ff1e0ff */
[----:B------:R-:W-:Y:S01]  /*1280*/  IMAD R9, R22, 0x4, R1 ;  /* 0x0000000416097824 */ /* 0x000fe200078e0201 */
[----:B------:R-:W-:Y:S01]  /*1290*/  F2FP.F16.F32.PACK_AB R21, RZ, R21 ;  /* 0x00000015ff15723e */ /* 0x000fe200000000ff */
[----:B------:R-:W2:Y:S02]  /*12a0*/  LDCU.64 UR10, c[0x0][0x390] ;  /* 0x00007200ff0a77ac */ /* 0x000ea40008000a00 */
[----:B------:R-:W-:Y:S01]  /*12b0*/  IMAD.X R8, RZ, RZ, R2, P0 ;  /* 0x000000ffff087224 */ /* 0x000fe200000e0602 */
[----:B------:R3:W-:Y:S01]  /*12c0*/  STL [R9], R20 ;  /* 0x0000001409007387 */ /* 0x0007e20000100800 */
[----:B------:R-:W-:Y:S01]  /*12d0*/  UIADD3 UR4, UPT, UPT, UR4, 0x1, URZ ;  /* 0x0000000104047890 */ /* 0x000fe2000fffe0ff */
[----:B-1----:R-:W-:-:S04]  /*12e0*/  LEA R4, P0, R7, UR6, 0x1 ;  /* 0x0000000607047c11 */ /* 0x002fc8000f8008ff */
[C-C-:B------:R-:W-:Y:S02]  /*12f0*/  LEA.HI.X R5, R7.reuse, UR7, R8.reuse, 0x1, P0 ;  /* 0x0000000707057c11 */ /* 0x140fe400080f0c08 */
[----:B0-----:R-:W-:Y:S02]  /*1300*/  ISETP.NE.AND P0, PT, R10, UR4, PT ;  /* 0x000000040a007c0c */ /* 0x001fe4000bf05270 */
[C---:B--2---:R-:W-:Y:S01]  /*1310*/  LEA R6, P1, R7.reuse, UR10, 0x2 ;  /* 0x0000000a07067c11 */ /* 0x044fe2000f8210ff */
[----:B------:R3:W-:Y:S03]  /*1320*/  STG.E.U16 desc[UR8][R4.64], R21 ;  /* 0x0000001504007986 */ /* 0x0007e6000c101508 */
[----:B------:R-:W-:-:S05]  /*1330*/  LEA.HI.X R7, R7, UR11, R8, 0x2, P1 ;  /* 0x0000000b07077c11 */ /* 0x000fca00088f1408 */
[----:B------:R3:W-:Y:S02]  /*1340*/  STG.E desc[UR8][R6.64], R22 ;  /* 0x0000001606007986 */ /* 0x0007e4000c101908 */
[----:B------:R-:W-:Y:S05]  /*1350*/  @!P0 EXIT ;  /* 0x000000000000894d */ /* 0x000fea0003800000 */
[----:B------:R-:W-:Y:S05]  /*1360*/  BRA `(.L_x_66) ;  /* 0xfffffff400a07947 */ /* 0x000fea000383ffff */
.L_x_60:
[C---:B------:R-:W-:Y:S01]  /*1370*/  ISETP.GE.U32.AND P0, PT, R3.reuse, 0x8, PT ;  /* 0x000000080300780c */ /* 0x040fe20003f06070 */
[----:B-1----:R-:W-:Y:S01]  /*1380*/  IMAD.MOV.U32 R5, RZ, RZ, RZ ;  /* 0x000000ffff057224 */ /* 0x002fe200078e00ff */
[----:B0-2---:R-:W-:-:S04]  /*1390*/  LOP3.LUT R10, R3, 0x7, RZ, 0xc0, !PT ;  /* 0x00000007030a7812 */ /* 0x005fc800078ec0ff */
[----:B------:R-:W-:-:S07]  /*13a0*/  ISETP.NE.AND P1, PT, R10, RZ, PT ;  /* 0x000000ff0a00720c */ /* 0x000fce0003f25270 */
[----:B------:R-:W-:Y:S06]  /*13b0*/  @!P0 BRA `(.L_x_67) ;  /* 0x00000000007c8947 */ /* 0x000fec0003800000 */
[----:B------:R-:W-:Y:S01]  /*13c0*/  LOP3.LUT R5, R3, 0x7ffffff8, RZ, 0xc0, !PT ;  /* 0x7ffffff803057812 */ /* 0x000fe200078ec0ff */
[----:B------:R-:W0:Y:S01]  /*13d0*/  LDCU.64 UR6, c[0x0][0x388] ;  /* 0x00007100ff0677ac */ /* 0x000e220008000a00 */
[----:B------:R-:W1:Y:S01]  /*13e0*/  LDCU.64 UR10, c[0x0][0x390] ;  /* 0x00007200ff0a77ac */ /* 0x000e620008000a00 */
[----:B------:R-:W-:-:S05]  /*13f0*/  UMOV UR4, URZ ;  /* 0x000000ff00047c82 */ /* 0x000fca0008000000 */
.L_x_68:
[----:B--2---:R-:W-:Y:S01]  /*1400*/  IADD3 R4, P0, PT, R0, UR4, RZ ;  /* 0x0000000400047c10 */ /* 0x004fe2000ff1e0ff */
[----:B------:R-:W-:Y:S01]  /*1410*/  IMAD.MOV.U32 R8, RZ, RZ, 0xfc00 ;  /* 0x0000fc00ff087424 */ /* 0x000fe200078e00ff */
[----:B------:R-:W-:Y:S02]  /*1420*/  UIADD3 UR4, UPT, UPT, UR4, 0x8, URZ ;  /* 0x0000000804047890 */ /* 0x000fe4000fffe0ff */
[C---:B-1----:R-:W-:Y:S01]  /*1430*/  LEA R12, P2, R4.reuse, UR10, 0x2 ;  /* 0x0000000a040c7c11 */ /* 0x042fe2000f8410ff */
[----:B------:R-:W-:Y:S01]  /*1440*/  IMAD.X R9, RZ, RZ, R2, P0 ;  /* 0x000000ffff097224 */ /* 0x000fe200000e0602 */
[----:B0---4-:R-:W-:-:S04]  /*1450*/  LEA R6, P0, R4, UR6, 0x1 ;  /* 0x0000000604067c11 */ /* 0x011fc8000f8008ff */
[C-C-:B------:R-:W-:Y:S02]  /*1460*/  LEA.HI.X R7, R4.reuse, UR7, R9.reuse, 0x1, P0 ;  /* 0x0000000704077c11 */ /* 0x140fe400080f0c09 */
[----:B------:R-:W-:Y:S02]  /*1470*/  LEA.HI.X R13, R4, UR11, R9, 0x2, P2 ;  /* 0x0000000b040d7c11 */ /* 0x000fe400090f1409 */
[----:B------:R-:W-:Y:S02]  /*1480*/  PRMT R4, R8, 0x7610, R4 ;  /* 0x0000761008047816 */ /* 0x000fe40000000004 */
[----:B------:R-:W-:-:S03]  /*1490*/  ISETP.NE.AND P0, PT, R5, UR4, PT ;  /* 0x0000000405007c0c */ /* 0x000fc6000bf05270 */
[----:B------:R2:W-:Y:S04]  /*14a0*/  STG.E.U16 desc[UR8][R6.64], R4 ;  /* 0x0000000406007986 */ /* 0x0005e8000c101508 */
[----:B------:R2:W-:Y:S04]  /*14b0*/  STG.E desc[UR8][R12.64], RZ ;  /* 0x000000ff0c007986 */ /* 0x0005e8000c101908 */
        /* <DEDUP_REMOVED lines=13> */
[----:B------:R2:W-:Y:S01]  /*1590*/  STG.E desc[UR8][R12.64+0x1c], RZ ;  /* 0x00001cff0c007986 */ /* 0x0005e2000c101908 */
[----:B------:R-:W-:Y:S05]  /*15a0*/  @P0 BRA `(.L_x_68) ;  /* 0xfffffffc00940947 */ /* 0x000fea000383ffff */
.L_x_67:
[----:B------:R-:W-:Y:S05]  /*15b0*/  @!P1 EXIT ;  /* 0x000000000000994d */ /* 0x000fea0003800000 */
[----:B------:R-:W-:Y:S02]  /*15c0*/  ISETP.GE.U32.AND P0, PT, R10, 0x4, PT ;  /* 0x000000040a00780c */ /* 0x000fe40003f06070 */
[----:B------:R-:W-:-:S04]  /*15d0*/  LOP3.LUT R11, R3, 0x3, RZ, 0xc0, !PT ;  /* 0x00000003030b7812 */ /* 0x000fc800078ec0ff */
[----:B------:R-:W-:-:S07]  /*15e0*/  ISETP.NE.AND P1, PT, R11, RZ, PT ;  /* 0x000000ff0b00720c */ /* 0x000fce0003f25270 */
[----:B------:R-:W-:Y:S06]  /*15f0*/  @!P0 BRA `(.L_x_69) ;  /* 0x00000000004c8947 */ /* 0x000fec0003800000 */
[----:B------:R-:W4:Y:S01]  /*1600*/  LDCU.64 UR4, c[0x0][0x388] ;  /* 0x00007100ff0477ac */ /* 0x000f220008000a00 */
[----:B--2---:R-:W-:Y:S01]  /*1610*/  IADD3 R4, P0, PT, R0, R5, RZ ;  /* 0x0000000500047210 */ /* 0x004fe20007f1e0ff */
[----:B------:R-:W-:Y:S01]  /*1620*/  IMAD.MOV.U32 R10, RZ, RZ, 0xfc00 ;  /* 0x0000fc00ff0a7424 */ /* 0x000fe200078e00ff */
[----:B------:R-:W0:Y:S01]  /*1630*/  LDCU.64 UR6, c[0x0][0x390] ;  /* 0x00007200ff0677ac */ /* 0x000e220008000a00 */
[----:B------:R-:W-:Y:S02]  /*1640*/  VIADD R5, R5, 0x4 ;  /* 0x0000000405057836 */ /* 0x000fe40000000000 */
[----:B------:R-:W-:Y:S01]  /*1650*/  IMAD.X R9, RZ, RZ, R2, P0 ;  /* 0x000000ffff097224 */ /* 0x000fe200000e0602 */
[C---:B----4-:R-:W-:Y:S02]  /*1660*/  LEA R6, P0, R4.reuse, UR4, 0x1 ;  /* 0x0000000404067c11 */ /* 0x050fe4000f8008ff */
[C---:B0-----:R-:W-:Y:S02]  /*1670*/  LEA R8, P2, R4.reuse, UR6, 0x2 ;  /* 0x0000000604087c11 */ /* 0x041fe4000f8410ff */
[----:B------:R-:W-:-:S02]  /*1680*/  LEA.HI.X R7, R4, UR5, R9, 0x1, P0 ;  /* 0x0000000504077c11 */ /* 0x000fc400080f0c09 */
[----:B------:R-:W-:Y:S02]  /*1690*/  LEA.HI.X R9, R4, UR7, R9, 0x2, P2 ;  /* 0x0000000704097c11 */ /* 0x000fe400090f1409 */
[----:B------:R-:W-:-:S05]  /*16a0*/  PRMT R4, R10, 0x7610, R4 ;  /* 0x000076100a047816 */ /* 0x000fca0000000004 */
[----:B------:R0:W-:Y:S04]  /*16b0*/  STG.E.U16 desc[UR8][R6.64], R4 ;  /* 0x0000000406007986 */ /* 0x0001e8000c101508 */
[----:B------:R0:W-:Y:S04]  /*16c0*/  STG.E desc[UR8][R8.64], RZ ;  /* 0x000000ff08007986 */ /* 0x0001e8000c101908 */
[----:B------:R0:W-:Y:S04]  /*16d0*/  STG.E.U16 desc[UR8][R6.64+0x2], R4 ;  /* 0x0000020406007986 */ /* 0x0001e8000c101508 */
[----:B------:R0:W-:Y:S04]  /*16e0*/  STG.E desc[UR8][R8.64+0x4], RZ ;  /* 0x000004ff08007986 */ /* 0x0001e8000c101908 */
[----:B------:R0:W-:Y:S04]  /*16f0*/  STG.E.U16 desc[UR8][R6.64+0x4], R4 ;  /* 0x0000040406007986 */ /* 0x0001e8000c101508 */
[----:B------:R0:W-:Y:S04]  /*1700*/  STG.E desc[UR8][R8.64+0x8], RZ ;  /* 0x000008ff08007986 */ /* 0x0001e8000c101908 */
[----:B------:R0:W-:Y:S04]  /*1710*/  STG.E.U16 desc[UR8][R6.64+0x6], R4 ;  /* 0x0000060406007986 */ /* 0x0001e8000c101508 */
[----:B------:R0:W-:Y:S02]  /*1720*/  STG.E desc[UR8][R8.64+0xc], RZ ;  /* 0x00000cff08007986 */ /* 0x0001e4000c101908 */
.L_x_69:
[----:B------:R-:W-:Y:S05]  /*1730*/  @!P1 EXIT ;  /* 0x000000000000994d */ /* 0x000fea0003800000 */
[----:B------:R-:W-:Y:S02]  /*1740*/  ISETP.NE.AND P0, PT, R11, 0x1, PT ;  /* 0x000000010b00780c */ /* 0x000fe40003f05270 */
[----:B------:R-:W-:-:S04]  /*1750*/  LOP3.LUT R3, R3, 0x1, RZ, 0xc0, !PT ;  /* 0x0000000103037812 */ /* 0x000fc800078ec0ff */
[----:B------:R-:W-:-:S07]  /*1760*/  ISETP.NE.U32.AND P1, PT, R3, 0x1, PT ;  /* 0x000000010300780c */ /* 0x000fce0003f25070 */
[----:B------:R-:W-:Y:S06]  /*1770*/  @!P0 BRA `(.L_x_70) ;  /* 0x00000000003c8947 */ /* 0x000fec0003800000 */
[----:B------:R-:W4:Y:S01]  /*1780*/  LDCU.64 UR4, c[0x0][0x388] ;  /* 0x00007100ff0477ac */ /* 0x000f220008000a00 */
[----:B------:R-:W-:Y:S01]  /*1790*/  IADD3 R3, P0, PT, R0, R5, RZ ;  /* 0x0000000500037210 */ /* 0x000fe20007f1e0ff */
[----:B------:R-:W-:Y:S01]  /*17a0*/  IMAD.MOV.U32 R10, RZ, RZ, 0xfc00 ;  /* 0x0000fc00ff0a7424 */ /* 0x000fe200078e00ff */
[----:B------:R-:W1:Y:S01]  /*17b0*/  LDCU.64 UR6, c[0x0][0x390] ;  /* 0x00007200ff0677ac */ /* 0x000e620008000a00 */
[----:B------:R-:W-:Y:S02]  /*17c0*/  VIADD R5, R5, 0x2 ;  /* 0x0000000205057836 */ /* 0x000fe40000000000 */
[----:B0-2---:R-:W-:Y:S01]  /*17d0*/  IMAD.X R4, RZ, RZ, R2, P0 ;  /* 0x000000ffff047224 */ /* 0x005fe200000e0602 */
[C---:B----4-:R-:W-:Y:S02]  /*17e0*/  LEA R6, P0, R3.reuse, UR4, 0x1 ;  /* 0x0000000403067c11 */ /* 0x050fe4000f8008ff */
[C---:B-1----:R-:W-:Y:S02]  /*17f0*/  LEA R8, P2, R3.reuse, UR6, 0x2 ;  /* 0x0000000603087c11 */ /* 0x042fe4000f8410ff */
[----:B------:R-:W-:-:S02]  /*1800*/  LEA.HI.X R7, R3, UR5, R4, 0x1, P0 ;  /* 0x0000000503077c11 */ /* 0x000fc400080f0c04 */
[----:B------:R-:W-:Y:S02]  /*1810*/  LEA.HI.X R9, R3, UR7, R4, 0x2, P2 ;  /* 0x0000000703097c11 */ /* 0x000fe400090f1404 */
[----:B------:R-:W-:-:S05]  /*1820*/  PRMT R3, R10, 0x7610, R3 ;  /* 0x000076100a037816 */ /* 0x000fca0000000003 */
[----:B------:R1:W-:Y:S04]  /*1830*/  STG.E.U16 desc[UR8][R6.64], R3 ;  /* 0x0000000306007986 */ /* 0x0003e8000c101508 */
[----:B------:R1:W-:Y:S04]  /*1840*/  STG.E desc[UR8][R8.64], RZ ;  /* 0x000000ff08007986 */ /* 0x0003e8000c101908 */
[----:B------:R1:W-:Y:S04]  /*1850*/  STG.E.U16 desc[UR8][R6.64+0x2], R3 ;  /* 0x0000020306007986 */ /* 0x0003e8000c101508 */
[----:B------:R1:W-:Y:S02]  /*1860*/  STG.E desc[UR8][R8.64+0x4], RZ ;  /* 0x000004ff08007986 */ /* 0x0003e4000c101908 */
.L_x_70:
[----:B------:R-:W-:Y:S05]  /*1870*/  @P1 EXIT ;  /* 0x000000000000194d */ /* 0x000fea0003800000 */
[----:B------:R-:W3:Y:S01]  /*1880*/  LDCU.64 UR4, c[0x0][0x388] ;  /* 0x00007100ff0477ac */ /* 0x000ee20008000a00 */
[----:B------:R-:W-:Y:S01]  /*1890*/  IADD3 R0, P0, PT, R0, R5, RZ ;  /* 0x0000000500007210 */ /* 0x000fe20007f1e0ff */
[----:B0-2---:R-:W-:Y:S01]  /*18a0*/  IMAD.MOV.U32 R4, RZ, RZ, 0xfc00 ;  /* 0x0000fc00ff047424 */ /* 0x005fe200078e00ff */
[----:B------:R-:W1:Y:S03]  /*18b0*/  LDCU.64 UR6, c[0x0][0x390] ;  /* 0x00007200ff0677ac */ /* 0x000e660008000a00 */
[----:B------:R-:W-:Y:S01]  /*18c0*/  IMAD.X R5, RZ, RZ, R2, P0 ;  /* 0x000000ffff057224 */ /* 0x000fe200000e0602 */
[C---:B---3--:R-:W-:Y:S02]  /*18d0*/  LEA R2, P0, R0.reuse, UR4, 0x1 ;  /* 0x0000000400027c11 */ /* 0x048fe4000f8008ff */
[C---:B-1--4-:R-:W-:Y:S02]  /*18e0*/  LEA R6, P1, R0.reuse, UR6, 0x2 ;  /* 0x0000000600067c11 */ /* 0x052fe4000f8210ff */
[----:B------:R-:W-:-:S02]  /*18f0*/  LEA.HI.X R3, R0, UR5, R5, 0x1, P0 ;  /* 0x0000000500037c11 */ /* 0x000fc400080f0c05 */
[----:B------:R-:W-:Y:S02]  /*1900*/  LEA.HI.X R7, R0, UR7, R5, 0x2, P1 ;  /* 0x0000000700077c11 */ /* 0x000fe400088f1405 */
[----:B------:R-:W-:-:S05]  /*1910*/  PRMT R0, R4, 0x7610, R0 ;  /* 0x0000761004007816 */ /* 0x000fca0000000000 */
[----:B------:R-:W-:Y:S04]  /*1920*/  STG.E.U16 desc[UR8][R2.64], R0 ;  /* 0x0000000002007986 */ /* 0x000fe8000c101508 */
[----:B------:R-:W-:Y:S01]  /*1930*/  STG.E desc[UR8][R6.64], RZ ;  /* 0x000000ff06007986 */ /* 0x000fe2000c101908 */
[----:B------:R-:W-:Y:S05]  /*1940*/  EXIT ;  /* 0x000000000000794d */ /* 0x000fea0003800000 */
.L_x_71:
        /* <DEDUP_REMOVED lines=11> */
.L_x_110:


//--------------------- .text._ZN8pygpukit3moe29topk_with_indices_bf16_kernelEPK13__nv_bfloat16PS1_Piiii --------------------------
	.section	.text._ZN8pygpukit3moe29topk_with_indices_bf16_kernelEPK13__nv_bfloat16PS1_Piiii,"ax",@progbits
	.align	128
        .global         _ZN8pygpukit3moe29topk_with_indices_bf16_kernelEPK13__nv_bfloat16PS1_Piiii
        .type           _ZN8pygpukit3moe29topk_with_indices_bf16_kernelEPK13__nv_bfloat16PS1_Piiii,@function
        .size           _ZN8pygpukit3moe29topk_with_indices_bf16_kernelEPK13__nv_bfloat16PS1_Piiii,(.L_x_111 - _ZN8pygpukit3moe29topk_with_indices_bf16_kernelEPK13__nv_bfloat16PS1_Piiii)
        .other          _ZN8pygpukit3moe29topk_with_indices_bf16_kernelEPK13__nv_bfloat16PS1_Piiii,@"STO_CUDA_ENTRY STV_DEFAULT"
_ZN8pygpukit3moe29topk_with_indices_bf16_kernelEPK13__nv_bfloat16PS1_Piiii:
.text._ZN8pygpukit3moe29topk_with_indices_bf16_kernelEPK13__nv_bfloat16PS1_Piiii:
        /* <DEDUP_REMOVED lines=27> */
.L_x_74:
        /* <DEDUP_REMOVED lines=20> */
[----:B--2---:R-:W-:-:S02]  /*02f0*/  IMAD.U32 R15, R24, 0x10000, RZ ;  /* 0x00010000180f7824 */ /* 0x004fc400078e00ff */
[----:B------:R-:W-:Y:S02]  /*0300*/  IMAD R24, R22, 0x4, R1 ;  /* 0x0000000416187824 */ /* 0x000fe400078e0201 */
[----:B---3--:R-:W-:Y:S02]  /*0310*/  IMAD.U32 R4, R4, 0x10000, RZ ;  /* 0x0001000004047824 */ /* 0x008fe400078e00ff */
[----:B----4-:R-:W-:Y:S02]  /*0320*/  IMAD.U32 R5, R5, 0x10000, RZ ;  /* 0x0001000005057824 */ /* 0x010fe400078e00ff */
[----:B-----5:R-:W-:Y:S02]  /*0330*/  IMAD.U32 R6, R6, 0x10000, RZ ;  /* 0x0001000006067824 */ /* 0x020fe400078e00ff */
[----:B------:R-:W-:Y:S02]  /*0340*/  IMAD.U32 R7, R7, 0x10000, RZ ;  /* 0x0001000007077824 */ /* 0x000fe400078e00ff */
[----:B------:R-:W-:-:S02]  /*0350*/  IMAD.U32 R8, R8, 0x10000, RZ ;  /* 0x0001000008087824 */ /* 0x000fc400078e00ff */
[----:B------:R-:W-:Y:S02]  /*0360*/  IMAD.U32 R9, R9, 0x10000, RZ ;  /* 0x0001000009097824 */ /* 0x000fe400078e00ff */
[----:B------:R-:W-:Y:S02]  /*0370*/  IMAD.U32 R10, R10, 0x10000, RZ ;  /* 0x000100000a0a7824 */ /* 0x000fe400078e00ff */
[----:B------:R-:W-:Y:S02]  /*0380*/  IMAD.U32 R11, R11, 0x10000, RZ ;  /* 0x000100000b0b7824 */ /* 0x000fe400078e00ff */
[----:B------:R-:W-:Y:S02]  /*0390*/  IMAD.U32 R12, R12, 0x10000, RZ ;  /* 0x000100000c0c7824 */ /* 0x000fe400078e00ff */
[----:B------:R-:W-:Y:S02]  /*03a0*/  IMAD.U32 R13, R13, 0x10000, RZ ;  /* 0x000100000d0d7824 */ /* 0x000fe400078e00ff */
[----:B------:R-:W-:-:S02]  /*03b0*/  IMAD.U32 R14, R25, 0x10000, RZ ;  /* 0x00010000190e7824 */ /* 0x000fc400078e00ff */
[----:B------:R-:W-:Y:S02]  /*03c0*/  IMAD.U32 R16, R16, 0x10000, RZ ;  /* 0x0001000010107824 */ /* 0x000fe400078e00ff */
[----:B------:R-:W-:Y:S02]  /*03d0*/  IMAD.U32 R17, R17, 0x10000, RZ ;  /* 0x0001000011117824 */ /* 0x000fe400078e00ff */
[----:B------:R-:W-:Y:S02]  /*03e0*/  IMAD.U32 R18, R18, 0x10000, RZ ;  /* 0x0001000012127824 */ /* 0x000fe400078e00ff */
[----:B------:R-:W-:Y:S01]  /*03f0*/  IMAD.U32 R19, R19, 0x10000, RZ ;  /* 0x0001000013137824 */ /* 0x000fe200078e00ff */
[----:B------:R1:W-:Y:S01]  /*0400*/  STL.128 [R24], R4 ;  /* 0x0000000418007387 */ /* 0x0003e20000100c00 */
[----:B------:R-:W-:-:S03]  /*0410*/  VIADD R22, R22, 0x10 ;  /* 0x0000001016167836 */ /* 0x000fc60000000000 */
[----:B------:R1:W-:Y:S04]  /*0420*/  STL.128 [R24+0x10], R8 ;  /* 0x0000100818007387 */ /* 0x0003e80000100c00 */
[----:B------:R1:W-:Y:S04]  /*0430*/  STL.128 [R24+0x20], R12 ;  /* 0x0000200c18007387 */ /* 0x0003e80000100c00 */
[----:B------:R1:W-:Y:S01]  /*0440*/  STL.128 [R24+0x30], R16 ;  /* 0x0000301018007387 */ /* 0x0003e20000100c00 */
[----:B------:R-:W-:-:S13]  /*0450*/  ISETP.NE.AND P0, PT, R22, R21, PT ;  /* 0x000000151600720c */ /* 0x000fda0003f05270 */
[----:B------:R-:W-:Y:S05]  /*0460*/  @P0 BRA `(.L_x_74) ;  /* 0xfffffffc00500947 */ /* 0x000fea000383ffff */
.L_x_73:
        /* <DEDUP_REMOVED lines=20> */
[----:B--2---:R-:W-:Y:S02]  /*05b0*/  IMAD.U32 R6, R6, 0x10000, RZ ;  /* 0x0001000006067824 */ /* 0x004fe400078e00ff */
[----:B---3--:R-:W-:-:S03]  /*05c0*/  IMAD.U32 R8, R8, 0x10000, RZ ;  /* 0x0001000008087824 */ /* 0x008fc600078e00ff */
[----:B------:R2:W-:Y:S01]  /*05d0*/  STL [R7], R6 ;  /* 0x0000000607007387 */ /* 0x0005e20000100800 */
[----:B----4-:R-:W-:-:S03]  /*05e0*/  IMAD.U32 R10, R9, 0x10000, RZ ;  /* 0x00010000090a7824 */ /* 0x010fc600078e00ff */
[----:B------:R2:W-:Y:S01]  /*05f0*/  STL [R7+0x4], R8 ;  /* 0x0000040807007387 */ /* 0x0005e20000100800 */
[----:B-----5:R-:W-:-:S03]  /*0600*/  IMAD.U32 R12, R11, 0x10000, RZ ;  /* 0x000100000b0c7824 */ /* 0x020fc600078e00ff */
[----:B------:R2:W-:Y:S01]  /*0610*/  STL [R7+0x8], R10 ;  /* 0x0000080a07007387 */ /* 0x0005e20000100800 */
[----:B------:R-:W-:-:S03]  /*0620*/  IMAD.U32 R14, R13, 0x10000, RZ ;  /* 0x000100000d0e7824 */ /* 0x000fc600078e00ff */
[----:B------:R2:W-:Y:S01]  /*0630*/  STL [R7+0xc], R12 ;  /* 0x00000c0c07007387 */ /* 0x0005e20000100800 */
[----:B------:R-:W-:-:S03]  /*0640*/  IMAD.U32 R16, R15, 0x10000, RZ ;  /* 0x000100000f107824 */ /* 0x000fc600078e00ff */
[----:B------:R2:W-:Y:S01]  /*0650*/  STL [R7+0x10], R14 ;  /* 0x0000100e07007387 */ /* 0x0005e20000100800 */
[----:B0-----:R-:W-:-:S03]  /*0660*/  IMAD.U32 R4, R17, 0x10000, RZ ;  /* 0x0001000011047824 */ /* 0x001fc600078e00ff */
[----:B------:R2:W-:Y:S01]  /*0670*/  STL [R7+0x14], R16 ;  /* 0x0000141007007387 */ /* 0x0005e20000100800 */
[----:B------:R-:W-:-:S03]  /*0680*/  IMAD.U32 R18, R18, 0x10000, RZ ;  /* 0x0001000012127824 */ /* 0x000fc600078e00ff */
[----:B------:R2:W-:Y:S04]  /*0690*/  STL [R7+0x18], R4 ;  /* 0x0000180407007387 */ /* 0x0005e80000100800 */
[----:B------:R2:W-:Y:S02]  /*06a0*/  STL [R7+0x1c], R18 ;  /* 0x00001c1207007387 */ /* 0x0005e40000100800 */
.L_x_75:
        /* <DEDUP_REMOVED lines=22> */
[----:B------:R0:W-:Y:S04]  /*0810*/  STL [R7+0x8], R10 ;  /* 0x0000080a07007387 */ /* 0x0001e80000100800 */
[----:B------:R0:W-:Y:S02]  /*0820*/  STL [R7+0xc], R12 ;  /* 0x00000c0c07007387 */ /* 0x0001e40000100800 */
.L_x_76:
[----:B------:R-:W-:Y:S05]  /*0830*/  BRA.U !UP2, `(.L_x_72) ;  /* 0x000000010a387547 */ /* 0x000fea000b800000 */
[----:B------:R-:W3:Y:S01]  /*0840*/  LDCU.64 UR10, c[0x0][0x380] ;  /* 0x00007000ff0a77ac */ /* 0x000ee20008000a00 */
[----:B------:R-:W-:-:S05]  /*0850*/  UMOV UR4, URZ ;  /* 0x000000ff00047c82 */ /* 0x000fca0008000000 */
.L_x_77:
        /* <DEDUP_REMOVED lines=9> */
[----:B--2---:R-:W-:-:S05]  /*08f0*/  IMAD.U32 R6, R4, 0x10000, RZ ;  /* 0x0001000004067824 */ /* 0x004fca00078e00ff */
[----:B------:R4:W-:Y:S03]  /*0900*/  STL [R7], R6 ;  /* 0x0000000607007387 */ /* 0x0009e60000100800 */
[----:B------:R-:W-:Y:S05]  /*0910*/  BRA.U UP1, `(.L_x_77) ;  /* 0xfffffffd01d07547 */ /* 0x000fea000b83ffff */
.L_x_72:
        /* <DEDUP_REMOVED lines=13> */
.L_x_84:
        /* <DEDUP_REMOVED lines=10> */
.L_x_80:
        /* <DEDUP_REMOVED lines=57> */
.L_x_79:
        /* <DEDUP_REMOVED lines=32> */
.L_x_82:
        /* <DEDUP_REMOVED lines=18> */
.L_x_83:
        /* <DEDUP_REMOVED lines=17> */
.L_x_81:
[----:B------:R-:W0:Y:S01]  /*1250*/  LDC R10, c[0x0][0x3a0] ;  /* 0x0000e800ff0a7b82 */ /* 0x000e220000000800 */
[----:B------:R-:W1:Y:S01]  /*1260*/  LDCU.64 UR6, c[0x0][0x388] ;  /* 0x00007100ff0677ac */ /* 0x000e620008000a00 */
[----:B----4-:R-:W-:Y:S01]  /*1270*/  IADD3 R7, P0, PT, R0, UR4, RZ ;  /* 0x0000000400077c10 */ /* 0x010fe2000ff1e0ff */
[----:B------:R-:W-:Y:S01]  /*1280*/  IMAD R9, R22, 0x4, R1 ;  /* 0x0000000416097824 */ /* 0x000fe200078e0201 */
[----:B------:R-:W-:Y:S01]  /*1290*/  F2FP.BF16.F32.PACK_AB R21, RZ, R21 ;  /* 0x00000015ff15723e */ /* 0x000fe200000010ff */
        /* <DEDUP_REMOVED lines=13> */
.L_x_78:
        /* <DEDUP_REMOVED lines=9> */
.L_x_86:
        /* <DEDUP_REMOVED lines=27> */
.L_x_85:
        /* <DEDUP_REMOVED lines=24> */
.L_x_87:
        /* <DEDUP_REMOVED lines=20> */
.L_x_88:
        /* <DEDUP_REMOVED lines=14> */
.L_x_89:
        /* <DEDUP_REMOVED lines=11> */
.L_x_111:


//--------------------- .text._ZN8pygpukit3moe28topk_with_indices_f32_kernelEPKfPfPiiii --------------------------
	.section	.text._ZN8pygpukit3moe28topk_with_indices_f32_kernelEPKfPfPiiii,"ax",@progbits
	.align	128
        .global         _ZN8pygpukit3moe28topk_with_indices_f32_kernelEPKfPfPiiii
        .type           _ZN8pygpukit3moe28topk_with_indices_f32_kernelEPKfPfPiiii,@function
        .size           _ZN8pygpukit3moe28topk_with_indices_f32_kernelEPKfPfPiiii,(.L_x_112 - _ZN8pygpukit3moe28topk_with_indices_f32_kernelEPKfPfPiiii)
        .other          _ZN8pygpukit3moe28topk_with_indices_f32_kernelEPKfPfPiiii,@"STO_CUDA_ENTRY STV_DEFAULT"
_ZN8pygpukit3moe28topk_with_indices_f32_kernelEPKfPfPiiii:
.text._ZN8pygpukit3moe28topk_with_indices_f32_kernelEPKfPfPiiii:
        /* <DEDUP_REMOVED lines=9> */
[----:B------:R-:W0:Y:S01]  /*0090*/  LDCU UR4, c[0x0][0x39c] ;  /* 0x00007380ff0477ac */ /* 0x000e220008000800 */
[----:B------:R-:W1:Y:S01]  /*00a0*/  LDCU UR5, c[0x0][0x3a0] ;  /* 0x00007400ff0577ac */ /* 0x000e620008000800 */
[----:B------:R-:W2:Y:S01]  /*00b0*/  LDCU.64 UR8, c[0x0][0x358] ;  /* 0x00006b00ff0877ac */ /* 0x000ea20008000a00 */
[----:B0-----:R-:W-:Y:S01]  /*00c0*/  UISETP.GE.AND UP0, UPT, UR4, 0x1, UPT ;  /* 0x000000010400788c */ /* 0x001fe2000bf06270 */
[----:B-1----:R-:W-:-:S05]  /*00d0*/  IMAD R2, R3, UR5, RZ ;  /* 0x0000000503027c24 */ /* 0x002fca000f8e02ff */
        /* <DEDUP_REMOVED lines=13> */
.L_x_92:
[----:B-1----:R-:W-:-:S05]  /*01b0*/  IADD3 R4, P0, PT, R3, R24, RZ ;  /* 0x0000001803047210 */ /* 0x002fca0007f1e0ff */
[----:B------:R-:W-:Y:S01]  /*01c0*/  IMAD.X R5, RZ, RZ, R23, P0 ;  /* 0x000000ffff057224 */ /* 0x000fe200000e0617 */
[----:B0-----:R-:W-:-:S04]  /*01d0*/  LEA R20, P0, R4, UR10, 0x2 ;  /* 0x0000000a04147c11 */ /* 0x001fc8000f8010ff */
[----:B------:R-:W-:-:S05]  /*01e0*/  LEA.HI.X R21, R4, UR11, R5, 0x2, P0 ;  /* 0x0000000b04157c11 */ /* 0x000fca00080f1405 */
[----:B------:R-:W2:Y:S04]  /*01f0*/  LDG.E.CONSTANT R4, desc[UR8][R20.64] ;  /* 0x0000000814047981 */ /* 0x000ea8000c1e9900 */
[----:B------:R-:W2:Y:S04]  /*0200*/  LDG.E.CONSTANT R5, desc[UR8][R20.64+0x4] ;  /* 0x0000040814057981 */ /* 0x000ea8000c1e9900 */
[----:B------:R-:W2:Y:S04]  /*0210*/  LDG.E.CONSTANT R6, desc[UR8][R20.64+0x8] ;  /* 0x0000080814067981 */ /* 0x000ea8000c1e9900 */
[----:B------:R-:W2:Y:S04]  /*0220*/  LDG.E.CONSTANT R7, desc[UR8][R20.64+0xc] ;  /* 0x00000c0814077981 */ /* 0x000ea8000c1e9900 */
[----:B------:R-:W3:Y:S04]  /*0230*/  LDG.E.CONSTANT R8, desc[UR8][R20.64+0x10] ;  /* 0x0000100814087981 */ /* 0x000ee8000c1e9900 */
[----:B------:R-:W3:Y:S04]  /*0240*/  LDG.E.CONSTANT R9, desc[UR8][R20.64+0x14] ;  /* 0x0000140814097981 */ /* 0x000ee8000c1e9900 */
[----:B------:R-:W3:Y:S04]  /*0250*/  LDG.E.CONSTANT R10, desc[UR8][R20.64+0x18] ;  /* 0x00001808140a7981 */ /* 0x000ee8000c1e9900 */
[----:B------:R-:W3:Y:S04]  /*0260*/  LDG.E.CONSTANT R11, desc[UR8][R20.64+0x1c] ;  /* 0x00001c08140b7981 */ /* 0x000ee8000c1e9900 */
[----:B------:R-:W4:Y:S04]  /*0270*/  LDG.E.CONSTANT R12, desc[UR8][R20.64+0x20] ;  /* 0x00002008140c7981 */ /* 0x000f28000c1e9900 */
[----:B------:R-:W4:Y:S04]  /*0280*/  LDG.E.CONSTANT R13, desc[UR8][R20.64+0x24] ;  /* 0x00002408140d7981 */ /* 0x000f28000c1e9900 */
[----:B------:R-:W4:Y:S04]  /*0290*/  LDG.E.CONSTANT R14, desc[UR8][R20.64+0x28] ;  /* 0x00002808140e7981 */ /* 0x000f28000c1e9900 */
[----:B------:R-:W4:Y:S04]  /*02a0*/  LDG.E.CONSTANT R15, desc[UR8][R20.64+0x2c] ;  /* 0x00002c08140f7981 */ /* 0x000f28000c1e9900 */
[----:B------:R-:W5:Y:S04]  /*02b0*/  LDG.E.CONSTANT R16, desc[UR8][R20.64+0x30] ;  /* 0x0000300814107981 */ /* 0x000f68000c1e9900 */
[----:B------:R-:W5:Y:S04]  /*02c0*/  LDG.E.CONSTANT R17, desc[UR8][R20.64+0x34] ;  /* 0x0000340814117981 */ /* 0x000f68000c1e9900 */
[----:B------:R-:W5:Y:S04]  /*02d0*/  LDG.E.CONSTANT R18, desc[UR8][R20.64+0x38] ;  /* 0x0000380814127981 */ /* 0x000f68000c1e9900 */
[----:B------:R-:W5:Y:S01]  /*02e0*/  LDG.E.CONSTANT R19, desc[UR8][R20.64+0x3c] ;  /* 0x00003c0814137981 */ /* 0x000f62000c1e9900 */
[----:B------:R-:W-:-:S02]  /*02f0*/  IMAD R25, R24, 0x4, R1 ;  /* 0x0000000418197824 */ /* 0x000fc400078e0201 */
[----:B------:R-:W-:-:S05]  /*0300*/  VIADD R24, R24, 0x10 ;  /* 0x0000001018187836 */ /* 0x000fca0000000000 */
[----:B------:R-:W-:Y:S01]  /*0310*/  ISETP.NE.AND P0, PT, R24, R22, PT ;  /* 0x000000161800720c */ /* 0x000fe20003f05270 */
[----:B--2---:R1:W-:Y:S04]  /*0320*/  STL.128 [R25], R4 ;  /* 0x0000000419007387 */ /* 0x0043e80000100c00 */
[----:B---3--:R1:W-:Y:S04]  /*0330*/  STL.128 [R25+0x10], R8 ;  /* 0x0000100819007387 */ /* 0x0083e80000100c00 */
[----:B----4-:R1:W-:Y:S04]  /*0340*/  STL.128 [R25+0x20], R12 ;  /* 0x0000200c19007387 */ /* 0x0103e80000100c00 */
[----:B-----5:R1:W-:Y:S01]  /*0350*/  STL.128 [R25+0x30], R16 ;  /* 0x0000301019007387 */ /* 0x0203e20000100c00 */
[----:B------:R-:W-:Y:S05]  /*0360*/  @P0 BRA `(.L_x_92) ;  /* 0xfffffffc00900947 */ /* 0x000fea000383ffff */
.L_x_91:
[----:B------:R-:W-:Y:S05]  /*0370*/  BRA.U !UP1, `(.L_x_90) ;  /* 0x0000000109f87547 */ /* 0x000fea000b800000 */
[----:B------:R-:W0:Y:S01]  /*0380*/  LDCU UR5, c[0x0][0x39c] ;  /* 0x00007380ff0577ac */ /* 0x000e220008000800 */
[----:B------:R-:W-:Y:S02]  /*0390*/  UISETP.GE.U32.AND UP0, UPT, UR6, 0x8, UPT ;  /* 0x000000080600788c */ /* 0x000fe4000bf06070 */
[----:B0-----:R-:W-:-:S04]  /*03a0*/  ULOP3.LUT UR4, UR5, 0x7, URZ, 0xc0, !UPT ;  /* 0x0000000705047892 */ /* 0x001fc8000f8ec0ff */
[----:B------:R-:W-:-:S03]  /*03b0*/  UISETP.NE.AND UP1, UPT, UR4, URZ, UPT ;  /* 0x000000ff0400728c */ /* 0x000fc6000bf25270 */
[----:B------:R-:W-:Y:S08]  /*03c0*/  BRA.U !UP0, `(.L_x_93) ;  /* 0x00000001085c7547 */ /* 0x000ff0000b800000 */
[----:B------:R-:W0:Y:S01]  /*03d0*/  LDCU.64 UR6, c[0x0][0x380] ;  /* 0x00007000ff0677ac */ /* 0x000e220008000a00 */
[----:B-1----:R-:W-:-:S05]  /*03e0*/  IADD3 R5, P0, PT, R3, R22, RZ ;  /* 0x0000001603057210 */ /* 0x002fca0007f1e0ff */
[----:B------:R-:W-:Y:S01]  /*03f0*/  IMAD.X R6, RZ, RZ, R23, P0 ;  /* 0x000000ffff067224 */ /* 0x000fe200000e0617 */
[----:B0-----:R-:W-:-:S04]  /*0400*/  LEA R4, P0, R5, UR6, 0x2 ;  /* 0x0000000605047c11 */ /* 0x001fc8000f8010ff */
[----:B------:R-:W-:-:S05]  /*0410*/  LEA.HI.X R5, R5, UR7, R6, 0x2, P0 ;  /* 0x0000000705057c11 */ /* 0x000fca00080f1406 */
[----:B------:R-:W2:Y:S04]  /*0420*/  LDG.E.CONSTANT R6, desc[UR8][R4.64] ;  /* 0x0000000804067981 */ /* 0x000ea8000c1e9900 */
[----:B------:R-:W3:Y:S04]  /*0430*/  LDG.E.CONSTANT R8, desc[UR8][R4.64+0x4] ;  /* 0x0000040804087981 */ /* 0x000ee8000c1e9900 */
[----:B------:R-:W4:Y:S04]  /*0440*/  LDG.E.CONSTANT R10, desc[UR8][R4.64+0x8] ;  /* 0x00000808040a7981 */ /* 0x000f28000c1e9900 */
[----:B------:R-:W5:Y:S04]  /*0450*/  LDG.E.CONSTANT R12, desc[UR8][R4.64+0xc] ;  /* 0x00000c08040c7981 */ /* 0x000f68000c1e9900 */
[----:B------:R-:W5:Y:S04]  /*0460*/  LDG.E.CONSTANT R14, desc[UR8][R4.64+0x10] ;  /* 0x00001008040e7981 */ /* 0x000f68000c1e9900 */
[----:B------:R-:W5:Y:S04]  /*0470*/  LDG.E.CONSTANT R16, desc[UR8][R4.64+0x14] ;  /* 0x0000140804107981 */ /* 0x000f68000c1e9900 */
[----:B------:R-:W5:Y:S04]  /*0480*/  LDG.E.CONSTANT R18, desc[UR8][R4.64+0x18] ;  /* 0x0000180804127981 */ /* 0x000f68000c1e9900 */
[----:B------:R-:W5:Y:S01]  /*0490*/  LDG.E.CONSTANT R20, desc[UR8][R4.64+0x1c] ;  /* 0x00001c0804147981 */ /* 0x000f62000c1e9900 */
[----:B------:R-:W-:-:S02]  /*04a0*/  IMAD R7, R22, 0x4, R1 ;  /* 0x0000000416077824 */ /* 0x000fc400078e0201 */
[----:B------:R-:W-:-:S03]  /*04b0*/  VIADD R22, R22, 0x8 ;  /* 0x0000000816167836 */ /* 0x000fc60000000000 */
[----:B--2---:R0:W-:Y:S04]  /*04c0*/  STL [R7], R6 ;  /* 0x0000000607007387 */ /* 0x0041e80000100800 */
[----:B---3--:R0:W-:Y:S04]  /*04d0*/  STL [R7+0x4], R8 ;  /* 0x0000040807007387 */ /* 0x0081e80000100800 */
[----:B----4-:R0:W-:Y:S04]  /*04e0*/  STL [R7+0x8], R10 ;  /* 0x0000080a07007387 */ /* 0x0101e80000100800 */
[----:B-----5:R0:W-:Y:S04]  /*04f0*/  STL [R7+0xc], R12 ;  /* 0x00000c0c07007387 */ /* 0x0201e80000100800 */
[----:B------:R0:W-:Y:S04]  /*0500*/  STL [R7+0x10], R14 ;  /* 0x0000100e07007387 */ /* 0x0001e80000100800 */
[----:B------:R0:W-:Y:S04]  /*0510*/  STL [R7+0x14], R16 ;  /* 0x0000141007007387 */ /* 0x0001e80000100800 */
[----:B------:R0:W-:Y:S04]  /*0520*/  STL [R7+0x18], R18 ;  /* 0x0000181207007387 */ /* 0x0001e80000100800 */
[----:B------:R0:W-:Y:S02]  /*0530*/  STL [R7+0x1c], R20 ;  /* 0x00001c1407007387 */ /* 0x0001e40000100800 */
.L_x_93:
[----:B------:R-:W-:Y:S05]  /*0540*/  BRA.U !UP1, `(.L_x_90) ;  /* 0x0000000109847547 */ /* 0x000fea000b800000 */
[----:B------:R-:W-:Y:S02]  /*0550*/  UISETP.GE.U32.AND UP0, UPT, UR4, 0x4, UPT ;  /* 0x000000040400788c */ /* 0x000fe4000bf06070 */
[----:B------:R-:W-:-:S04]  /*0560*/  ULOP3.LUT UR5, UR5, 0x3, URZ, 0xc0, !UPT ;  /* 0x0000000305057892 */ /* 0x000fc8000f8ec0ff */
[----:B------:R-:W-:-:S03]  /*0570*/  UISETP.NE.AND UP1, UPT, UR5, URZ, UPT ;  /* 0x000000ff0500728c */ /* 0x000fc6000bf25270 */
[----:B------:R-:W-:Y:S08]  /*0580*/  BRA.U !UP0, `(.L_x_94) ;  /* 0x00000001083c7547 */ /* 0x000ff0000b800000 */
[----:B------:R-:W2:Y:S01]  /*0590*/  LDCU.64 UR6, c[0x0][0x380] ;  /* 0x00007000ff0677ac */ /* 0x000ea20008000a00 */
[----:B-1----:R-:W-:-:S05]  /*05a0*/  IADD3 R5, P0, PT, R3, R22, RZ ;  /* 0x0000001603057210 */ /* 0x002fca0007f1e0ff */
[----:B0-----:R-:W-:Y:S01]  /*05b0*/  IMAD.X R6, RZ, RZ, R23, P0 ;  /* 0x000000ffff067224 */ /* 0x001fe200000e0617 */
[----:B--2---:R-:W-:-:S04]  /*05c0*/  LEA R4, P0, R5, UR6, 0x2 ;  /* 0x0000000605047c11 */ /* 0x004fc8000f8010ff */
[----:B------:R-:W-:-:S05]  /*05d0*/  LEA.HI.X R5, R5, UR7, R6, 0x2, P0 ;  /* 0x0000000705057c11 */ /* 0x000fca00080f1406 */
[----:B------:R-:W2:Y:S04]  /*05e0*/  LDG.E.CONSTANT R6, desc[UR8][R4.64] ;  /* 0x0000000804067981 */ /* 0x000ea8000c1e9900 */
[----:B------:R-:W3:Y:S04]  /*05f0*/  LDG.E.CONSTANT R8, desc[UR8][R4.64+0x4] ;  /* 0x0000040804087981 */ /* 0x000ee8000c1e9900 */
[----:B------:R-:W4:Y:S04]  /*0600*/  LDG.E.CONSTANT R10, desc[UR8][R4.64+0x8] ;  /* 0x00000808040a7981 */ /* 0x000f28000c1e9900 */
[----:B------:R-:W5:Y:S01]  /*0610*/  LDG.E.CONSTANT R12, desc[UR8][R4.64+0xc] ;  /* 0x00000c08040c7981 */ /* 0x000f62000c1e9900 */
[----:B------:R-:W-:-:S02]  /*0620*/  IMAD R7, R22, 0x4, R1 ;  /* 0x0000000416077824 */ /* 0x000fc400078e0201 */
[----:B------:R-:W-:-:S03]  /*0630*/  VIADD R22, R22, 0x4 ;  /* 0x0000000416167836 */ /* 0x000fc60000000000 */
[----:B--2---:R2:W-:Y:S04]  /*0640*/  STL [R7], R6 ;  /* 0x0000000607007387 */ /* 0x0045e80000100800 */
[----:B---3--:R2:W-:Y:S04]  /*0650*/  STL [R7+0x4], R8 ;  /* 0x0000040807007387 */ /* 0x0085e80000100800 */
[----:B----4-:R2:W-:Y:S04]  /*0660*/  STL [R7+0x8], R10 ;  /* 0x0000080a07007387 */ /* 0x0105e80000100800 */
[----:B-----5:R2:W-:Y:S02]  /*0670*/  STL [R7+0xc], R12 ;  /* 0x00000c0c07007387 */ /* 0x0205e40000100800 */
.L_x_94:
[----:B------:R-:W-:Y:S05]  /*0680*/  BRA.U !UP1, `(.L_x_90) ;  /* 0x0000000109347547 */ /* 0x000fea000b800000 */
[----:B------:R-:W3:Y:S01]  /*0690*/  LDCU.64 UR6, c[0x0][0x380] ;  /* 0x00007000ff0677ac */ /* 0x000ee20008000a00 */
[----:B------:R-:W-:-:S05]  /*06a0*/  UMOV UR4, URZ ;  /* 0x000000ff00047c82 */ /* 0x000fca0008000000 */
.L_x_95:
[----:B-1----:R-:W-:-:S05]  /*06b0*/  IADD3 R5, P0, PT, R3, R22, RZ ;  /* 0x0000001603057210 */ /* 0x002fca0007f1e0ff */
[----:B0-2---:R-:W-:Y:S01]  /*06c0*/  IMAD.X R6, RZ, RZ, R23, P0 ;  /* 0x000000ffff067224 */ /* 0x005fe200000e0617 */
[----:B---34-:R-:W-:-:S04]  /*06d0*/  LEA R4, P0, R5, UR6, 0x2 ;  /* 0x0000000605047c11 */ /* 0x018fc8000f8010ff */
[----:B------:R-:W-:-:S05]  /*06e0*/  LEA.HI.X R5, R5, UR7, R6, 0x2, P0 ;  /* 0x0000000705057c11 */ /* 0x000fca00080f1406 */
[----:B------:R-:W2:Y:S01]  /*06f0*/  LDG.E.CONSTANT R4, desc[UR8][R4.64] ;  /* 0x0000000804047981 */ /* 0x000ea2000c1e9900 */
[C---:B------:R-:W-:Y:S01]  /*0700*/  IMAD R7, R22.reuse, 0x4, R1 ;  /* 0x0000000416077824 */ /* 0x040fe200078e0201 */
[----:B------:R-:W-:Y:S01]  /*0710*/  UIADD3 UR4, UPT, UPT, UR4, 0x1, URZ ;  /* 0x0000000104047890 */ /* 0x000fe2000fffe0ff */
[----:B------:R-:W-:-:S03]  /*0720*/  VIADD R22, R22, 0x1 ;  /* 0x0000000116167836 */ /* 0x000fc60000000000 */
[----:B------:R-:W-:Y:S01]  /*0730*/  UISETP.NE.AND UP0, UPT, UR4, UR5, UPT ;  /* 0x000000050400728c */ /* 0x000fe2000bf05270 */
[----:B--2---:R4:W-:Y:S08]  /*0740*/  STL [R7], R4 ;  /* 0x0000000407007387 */ /* 0x0049f00000100800 */
[----:B------:R-:W-:Y:S05]  /*0750*/  BRA.U UP0, `(.L_x_95) ;  /* 0xfffffffd00d47547 */ /* 0x000fea000b83ffff */
.L_x_90:
[----:B012---:R-:W0:Y:S02]  /*0760*/  LDC R8, c[0x0][0x3a0] ;  /* 0x0000e800ff087b82 */ /* 0x007e240000000800 */
[----:B0-----:R-:W-:-:S13]  /*0770*/  ISETP.GE.AND P0, PT, R8, 0x1, PT ;  /* 0x000000010800780c */ /* 0x001fda0003f06270 */
[----:B------:R-:W-:Y:S05]  /*0780*/  @!P0 EXIT ;  /* 0x000000000000894d */ /* 0x000fea0003800000 */
[----:B------:R-:W0:Y:S02]  /*0790*/  LDCU UR5, c[0x0][0x39c] ;  /* 0x00007380ff0577ac */ /* 0x000e240008000800 */
[----:B0-----:R-:W-:-:S09]  /*07a0*/  UISETP.GE.AND UP0, UPT, UR5, 0x1, UPT ;  /* 0x000000010500788c */ /* 0x001fd2000bf06270 */
[----:B------:R-:W-:Y:S05]  /*07b0*/  BRA.U !UP0, `(.L_x_96) ;  /* 0x00000005089c7547 */ /* 0x000fea000b800000 */
[----:B------:R-:W-:Y:S01]  /*07c0*/  VIADD R3, R1, 0x10 ;  /* 0x0000001001037836 */ /* 0x000fe20000000000 */
[----:B------:R-:W-:Y:S02]  /*07d0*/  ULOP3.LUT UR12, UR5, 0x7, URZ, 0xc0, !UPT ;  /* 0x00000007050c7892 */ /* 0x000fe4000f8ec0ff */
[----:B------:R-:W-:Y:S01]  /*07e0*/  ULOP3.LUT UR5, UR5, 0x7ffffff8, URZ, 0xc0, !UPT ;  /* 0x7ffffff805057892 */ /* 0x000fe2000f8ec0ff */
[----:B------:R-:W-:-:S11]  /*07f0*/  UMOV UR4, URZ ;  /* 0x000000ff00047c82 */ /* 0x000fd60008000000 */
.L_x_100:
[----:B------:R-:W0:Y:S01]  /*0800*/  LDCU UR6, c[0x0][0x39c] ;  /* 0x00007380ff0677ac */ /* 0x000e220008000800 */
[----:B---3--:R-:W-:Y:S02]  /*0810*/  IMAD.MOV.U32 R12, RZ, RZ, -0xeb60d36 ;  /* 0xf149f2caff0c7424 */ /* 0x008fe400078e00ff */
[----:B------:R-:W-:Y:S02]  /*0820*/  IMAD.MOV.U32 R13, RZ, RZ, -0xeb60d36 ;  /* 0xf149f2caff0d7424 */ /* 0x000fe400078e00ff */
[----:B------:R-:W-:Y:S02]  /*0830*/  IMAD.MOV.U32 R8, RZ, RZ, RZ ;  /* 0x000000ffff087224 */ /* 0x000fe400078e00ff */
[----:B------:R-:W-:Y:S01]  /*0840*/  IMAD.MOV.U32 R14, RZ, RZ, RZ ;  /* 0x000000ffff0e7224 */ /* 0x000fe200078e00ff */
[----:B0-----:R-:W-:-:S09]  /*0850*/  UISETP.GE.U32.AND UP0, UPT, UR6, 0x8, UPT ;  /* 0x000000080600788c */ /* 0x001fd2000bf06070 */
[----:B------:R-:W-:Y:S05]  /*0860*/  BRA.U !UP0, `(.L_x_97) ;  /* 0x0000000108887547 */ /* 0x000fea000b800000 */
[----:B------:R-:W-:Y:S01]  /*0870*/  IMAD.MOV.U32 R13, RZ, RZ, -0xeb60d36 ;  /* 0xf149f2caff0d7424 */ /* 0x000fe200078e00ff */
[----:B------:R-:W-:Y:S01]  /*0880*/  CS2R R14, SRZ ;  /* 0x00000000000e7805 */ /* 0x000fe2000001ff00 */
[----:B------:R-:W-:-:S07]  /*0890*/  IMAD.MOV.U32 R16, RZ, RZ, R3 ;  /* 0x000000ffff107224 */ /* 0x000fce00078e0003 */
.L_x_98:
[----:B----4-:R-:W2:Y:S04]  /*08a0*/  LDL.128 R4, [R16+-0x10] ;  /* 0xfffff00010047983 */ /* 0x010ea80000100c00 */
[----:B------:R0:W3:Y:S02]  /*08b0*/  LDL.128 R8, [R16] ;  /* 0x0000000010087983 */ /* 0x0000e40000100c00 */
        /* <DEDUP_REMOVED lines=29> */
.L_x_97:
[----:B------:R-:W-:-:S09]  /*0a90*/  UISETP.NE.AND UP0, UPT, UR12, URZ, UPT ;  /* 0x000000ff0c00728c */ /* 0x000fd2000bf05270 */
[----:B------:R-:W-:Y:S05]  /*0aa0*/  BRA.U !UP0, `(.L_x_99) ;  /* 0x0000000108947547 */ /* 0x000fea000b800000 */
[----:B------:R-:W-:-:S05]  /*0ab0*/  IMAD R9, R8, 0x4, R1 ;  /* 0x0000000408097824 */ /* 0x000fca00078e0201 */
[----:B----4-:R-:W2:Y:S01]  /*0ac0*/  LDL.128 R4, [R9] ;  /* 0x0000000009047983 */ /* 0x010ea20000100c00 */
        /* <DEDUP_REMOVED lines=20> */
[----:B------:R-:W2:Y:S01]  /*0c10*/  LDL.64 R4, [R9+0x10] ;  /* 0x0000100009047983 */ /* 0x000ea20000100a00 */
[----:B------:R-:W-:Y:S01]  /*0c20*/  UISETP.NE.AND UP0, UPT, UR12, 0x5, UPT ;  /* 0x000000050c00788c */ /* 0x000fe2000bf05270 */
[----:B--2---:R-:W-:-:S04]  /*0c30*/  FSETP.GT.AND P0, PT, R4, R13, PT ;  /* 0x0000000d0400720b */ /* 0x004fc80003f04000 */
        /* <DEDUP_REMOVED lines=12> */
.L_x_99:
[----:B------:R-:W0:Y:S01]  /*0d00*/  LDC R8, c[0x0][0x3a0] ;  /* 0x0000e800ff087b82 */ /* 0x000e220000000800 */
[----:B------:R-:W1:Y:S01]  /*0d10*/  LDCU.64 UR6, c[0x0][0x388] ;  /* 0x00007100ff0677ac */ /* 0x000e620008000a00 */
[----:B----4-:R-:W-:Y:S01]  /*0d20*/  IADD3 R7, P0, PT, R2, UR4, RZ ;  /* 0x0000000402077c10 */ /* 0x010fe2000ff1e0ff */
[----:B------:R-:W-:Y:S01]  /*0d30*/  IMAD R9, R14, 0x4, R1 ;  /* 0x000000040e097824 */ /* 0x000fe200078e0201 */
[----:B------:R-:W2:Y:S03]  /*0d40*/  LDCU.64 UR10, c[0x0][0x390] ;  /* 0x00007200ff0a77ac */ /* 0x000ea60008000a00 */
[----:B------:R-:W-:Y:S01]  /*0d50*/  IMAD.X R4, RZ, RZ, R0, P0 ;  /* 0x000000ffff047224 */ /* 0x000fe200000e0600 */
[----:B------:R3:W-:Y:S01]  /*0d60*/  STL [R9], R12 ;  /* 0x0000000c09007387 */ /* 0x0007e20000100800 */
[----:B------:R-:W-:Y:S01]  /*0d70*/  IMAD.SHL.U32 R6, R7, 0x4, RZ ;  /* 0x0000000407067824 */ /* 0x000fe200078e00ff */
[----:B------:R-:W-:-:S02]  /*0d80*/  UIADD3 UR4, UPT, UPT, UR4, 0x1, URZ ;  /* 0x0000000104047890 */ /* 0x000fc4000fffe0ff */
[----:B------:R-:W-:Y:S02]  /*0d90*/  SHF.L.U64.HI R7, R7, 0x2, R4 ;  /* 0x0000000207077819 */ /* 0x000fe40000010204 */
[----:B-1----:R-:W-:-:S04]  /*0da0*/  IADD3 R4, P0, PT, R6, UR6, RZ ;  /* 0x0000000606047c10 */ /* 0x002fc8000ff1e0ff */
[C---:B------:R-:W-:Y:S02]  /*0db0*/  IADD3.X R5, PT, PT, R7.reuse, UR7, RZ, P0, !PT ;  /* 0x0000000707057c10 */ /* 0x040fe400087fe4ff */
[----:B0-----:R-:W-:Y:S02]  /*0dc0*/  ISETP.NE.AND P0, PT, R8, UR4, PT ;  /* 0x0000000408007c0c */ /* 0x001fe4000bf05270 */
[----:B--2---:R-:W-:Y:S01]  /*0dd0*/  IADD3 R6, P1, PT, R6, UR10, RZ ;  /* 0x0000000a06067c10 */ /* 0x004fe2000ff3e0ff */
[----:B------:R3:W-:Y:S03]  /*0de0*/  STG.E desc[UR8][R4.64], R13 ;  /* 0x0000000d04007986 */ /* 0x0007e6000c101908 */
[----:B------:R-:W-:-:S05]  /*0df0*/  IADD3.X R7, PT, PT, R7, UR11, RZ, P1, !PT ;  /* 0x0000000b07077c10 */ /* 0x000fca0008ffe4ff */
[----:B------:R3:W-:Y:S02]  /*0e00*/  STG.E desc[UR8][R6.64], R14 ;  /* 0x0000000e06007986 */ /* 0x0007e4000c101908 */
[----:B------:R-:W-:Y:S05]  /*0e10*/  @!P0 EXIT ;  /* 0x000000000000894d */ /* 0x000fea0003800000 */
[----:B------:R-:W-:Y:S05]  /*0e20*/  BRA `(.L_x_100) ;  /* 0xfffffff800747947 */ /* 0x000fea000383ffff */
.L_x_96:
[C---:B------:R-:W-:Y:S01]  /*0e30*/  ISETP.GE.U32.AND P0, PT, R8.reuse, 0x8, PT ;  /* 0x000000080800780c */ /* 0x040fe20003f06070 */
[----:B------:R-:W-:Y:S01]  /*0e40*/  IMAD.MOV.U32 R3, RZ, RZ, RZ ;  /* 0x000000ffff037224 */ /* 0x000fe200078e00ff */
[----:B------:R-:W-:-:S04]  /*0e50*/  LOP3.LUT R10, R8, 0x7, RZ, 0xc0, !PT ;  /* 0x00000007080a7812 */ /* 0x000fc800078ec0ff */
[----:B------:R-:W-:-:S07]  /*0e60*/  ISETP.NE.AND P1, PT, R10, RZ, PT ;  /* 0x000000ff0a00720c */ /* 0x000fce0003f25270 */
[----:B------:R-:W-:Y:S06]  /*0e70*/  @!P0 BRA `(.L_x_101) ;  /* 0x0000000000808947 */ /* 0x000fec0003800000 */
[----:B------:R-:W-:Y:S01]  /*0e80*/  LOP3.LUT R3, R8, 0x7ffffff8, RZ, 0xc0, !PT ;  /* 0x7ffffff808037812 */ /* 0x000fe200078ec0ff */
[----:B------:R-:W0:Y:S01]  /*0e90*/  LDCU.64 UR6, c[0x0][0x388] ;  /* 0x00007100ff0677ac */ /* 0x000e220008000a00 */
[----:B------:R-:W1:Y:S01]  /*0ea0*/  LDCU.64 UR10, c[0x0][0x390] ;  /* 0x00007200ff0a77ac */ /* 0x000e620008000a00 */
[----:B------:R-:W-:-:S05]  /*0eb0*/  UMOV UR4, URZ ;  /* 0x000000ff00047c82 */ /* 0x000fca0008000000 */
.L_x_102:
[----:B--2-4-:R-:W-:Y:S01]  /*0ec0*/  IADD3 R7, P0, PT, R2, UR4, RZ ;  /* 0x0000000402077c10 */ /* 0x014fe2000ff1e0ff */
[----:B------:R-:W-:Y:S01]  /*0ed0*/  IMAD.MOV.U32 R9, RZ, RZ, -0xeb60d36 ;  /* 0xf149f2caff097424 */ /* 0x000fe200078e00ff */
[----:B------:R-:W-:-:S03]  /*0ee0*/  UIADD3 UR4, UPT, UPT, UR4, 0x8, URZ ;  /* 0x0000000804047890 */ /* 0x000fc6000fffe0ff */
[----:B------:R-:W-:Y:S02]  /*0ef0*/  IMAD.X R4, RZ, RZ, R0, P0 ;  /* 0x000000ffff047224 */ /* 0x000fe400000e0600 */
[----:B------:R-:W-:-:S03]  /*0f00*/  IMAD.SHL.U32 R6, R7, 0x4, RZ ;  /* 0x0000000407067824 */ /* 0x000fc600078e00ff */
[----:B------:R-:W-:Y:S02]  /*0f10*/  SHF.L.U64.HI R7, R7, 0x2, R4 ;  /* 0x0000000207077819 */ /* 0x000fe40000010204 */
[C---:B0-----:R-:W-:Y:S02]  /*0f20*/  IADD3 R4, P0, PT, R6.reuse, UR6, RZ ;  /* 0x0000000606047c10 */ /* 0x041fe4000ff1e0ff */
[----:B-1----:R-:W-:Y:S02]  /*0f30*/  IADD3 R6, P2, PT, R6, UR10, RZ ;  /* 0x0000000a06067c10 */ /* 0x002fe4000ff5e0ff */
[C---:B------:R-:W-:Y:S02]  /*0f40*/  IADD3.X R5, PT, PT, R7.reuse, UR7, RZ, P0, !PT ;  /* 0x0000000707057c10 */ /* 0x040fe400087fe4ff */
[----:B------:R-:W-:Y:S02]  /*0f50*/  IADD3.X R7, PT, PT, R7, UR11, RZ, P2, !PT ;  /* 0x0000000b07077c10 */ /* 0x000fe400097fe4ff */
[----:B------:R-:W-:Y:S01]  /*0f60*/  ISETP.NE.AND P0, PT, R3, UR4, PT ;  /* 0x0000000403007c0c */ /* 0x000fe2000bf05270 */
[----:B------:R2:W-:Y:S04]  /*0f70*/  STG.E desc[UR8][R4.64], R9 ;  /* 0x0000000904007986 */ /* 0x0005e8000c101908 */
[----:B------:R2:W-:Y:S04]  /*0f80*/  STG.E desc[UR8][R6.64], RZ ;  /* 0x000000ff06007986 */ /* 0x0005e8000c101908 */
        /* <DEDUP_REMOVED lines=13> */
[----:B------:R2:W-:Y:S01]  /*1060*/  STG.E desc[UR8][R6.64+0x1c], RZ ;  /* 0x00001cff06007986 */ /* 0x0005e2000c101908 */
[----:B------:R-:W-:Y:S05]  /*1070*/  @P0 BRA `(.L_x_102) ;  /* 0xfffffffc00900947 */ /* 0x000fea000383ffff */
.L_x_101:
[----:B------:R-:W-:Y:S05]  /*1080*/  @!P1 EXIT ;  /* 0x000000000000994d */ /* 0x000fea0003800000 */
[----:B------:R-:W-:Y:S02]  /*1090*/  ISETP.GE.U32.AND P0, PT, R10, 0x4, PT ;  /* 0x000000040a00780c */ /* 0x000fe40003f06070 */
[----:B------:R-:W-:-:S04]  /*10a0*/  LOP3.LUT R11, R8, 0x3, RZ, 0xc0, !PT ;  /* 0x00000003080b7812 */ /* 0x000fc800078ec0ff */
[----:B------:R-:W-:-:S07]  /*10b0*/  ISETP.NE.AND P1, PT, R11, RZ, PT ;  /* 0x000000ff0b00720c */ /* 0x000fce0003f25270 */
[----:B------:R-:W-:Y:S06]  /*10c0*/  @!P0 BRA `(.L_x_103) ;  /* 0x0000000000508947 */ /* 0x000fec0003800000 */
[----:B------:R-:W0:Y:S01]  /*10d0*/  LDCU.64 UR4, c[0x0][0x388] ;  /* 0x00007100ff0477ac */ /* 0x000e220008000a00 */
[----:B--2-4-:R-:W-:Y:S01]  /*10e0*/  IADD3 R7, P0, PT, R2, R3, RZ ;  /* 0x0000000302077210 */ /* 0x014fe20007f1e0ff */
[----:B------:R-:W-:Y:S01]  /*10f0*/  IMAD.MOV.U32 R9, RZ, RZ, -0xeb60d36 ;  /* 0xf149f2caff097424 */ /* 0x000fe200078e00ff */
[----:B------:R-:W1:Y:S01]  /*1100*/  LDCU.64 UR6, c[0x0][0x390] ;  /* 0x00007200ff0677ac */ /* 0x000e620008000a00 */
[----:B------:R-:W-:Y:S02]  /*1110*/  VIADD R3, R3, 0x4 ;  /* 0x0000000403037836 */ /* 0x000fe40000000000 */
[----:B------:R-:W-:Y:S02]  /*1120*/  IMAD.X R4, RZ, RZ, R0, P0 ;  /* 0x000000ffff047224 */ /* 0x000fe400000e0600 */
[----:B------:R-:W-:-:S03]  /*1130*/  IMAD.SHL.U32 R6, R7, 0x4, RZ ;  /* 0x0000000407067824 */ /* 0x000fc600078e00ff */
[----:B------:R-:W-:Y:S02]  /*1140*/  SHF.L.U64.HI R7, R7, 0x2, R4 ;  /* 0x0000000207077819 */ /* 0x000fe40000010204 */
[C---:B0-----:R-:W-:Y:S02]  /*1150*/  IADD3 R4, P0, PT, R6.reuse, UR4, RZ ;  /* 0x0000000406047c10 */ /* 0x041fe4000ff1e0ff */
[----:B-1----:R-:W-:Y:S02]  /*1160*/  IADD3 R6, P2, PT, R6, UR6, RZ ;  /* 0x0000000606067c10 */ /* 0x002fe4000ff5e0ff */
[C---:B------:R-:W-:Y:S02]  /*1170*/  IADD3.X R5, PT, PT, R7.reuse, UR5, RZ, P0, !PT ;  /* 0x0000000507057c10 */ /* 0x040fe400087fe4ff */
[----:B------:R-:W-:-:S03]  /*1180*/  IADD3.X R7, PT, PT, R7, UR7, RZ, P2, !PT ;  /* 0x0000000707077c10 */ /* 0x000fc600097fe4ff */
[----:B------:R0:W-:Y:S04]  /*1190*/  STG.E desc[UR8][R4.64], R9 ;  /* 0x0000000904007986 */ /* 0x0001e8000c101908 */
[----:B------:R0:W-:Y:S04]  /*11a0*/  STG.E desc[UR8][R6.64], RZ ;  /* 0x000000ff06007986 */ /* 0x0001e8000c101908 */
[----:B------:R0:W-:Y:S04]  /*11b0*/  STG.E desc[UR8][R4.64+0x4], R9 ;  /* 0x0000040904007986 */ /* 0x0001e8000c101908 */
[----:B------:R0:W-:Y:S04]  /*11c0*/  STG.E desc[UR8][R6.64+0x4], RZ ;  /* 0x000004ff06007986 */ /* 0x0001e8000c101908 */
[----:B------:R0:W-:Y:S04]  /*11d0*/  STG.E desc[UR8][R4.64+0x8], R9 ;  /* 0x0000080904007986 */ /* 0x0001e8000c101908 */
[----:B------:R0:W-:Y:S04]  /*11e0*/  STG.E desc[UR8][R6.64+0x8], RZ ;  /* 0x000008ff06007986 */ /* 0x0001e8000c101908 */
[----:B------:R0:W-:Y:S04]  /*11f0*/  STG.E desc[UR8][R4.64+0xc], R9 ;  /* 0x00000c0904007986 */ /* 0x0001e8000c101908 */
[----:B------:R0:W-:Y:S02]  /*1200*/  STG.E desc[UR8][R6.64+0xc], RZ ;  /* 0x00000cff06007986 */ /* 0x0001e4000c101908 */
.L_x_103:
[----:B------:R-:W-:Y:S05]  /*1210*/  @!P1 EXIT ;  /* 0x000000000000994d */ /* 0x000fea0003800000 */
[----:B------:R-:W-:Y:S02]  /*1220*/  ISETP.NE.AND P0, PT, R11, 0x1, PT ;  /* 0x000000010b00780c */ /* 0x000fe40003f05270 */
[----:B0-2-4-:R-:W-:-:S04]  /*1230*/  LOP3.LUT R4, R8, 0x1, RZ, 0xc0, !PT ;  /* 0x0000000108047812 */ /* 0x015fc800078ec0ff */
[----:B------:R-:W-:-:S07]  /*1240*/  ISETP.NE.U32.AND P1, PT, R4, 0x1, PT ;  /* 0x000000010400780c */ /* 0x000fce0003f25070 */
[----:B------:R-:W-:Y:S06]  /*1250*/  @!P0 BRA `(.L_x_104) ;  /* 0x0000000000408947 */ /* 0x000fec0003800000 */
[----:B------:R-:W0:Y:S01]  /*1260*/  LDCU.64 UR4, c[0x0][0x388] ;  /* 0x00007100ff0477ac */ /* 0x000e220008000a00 */
[----:B------:R-:W-:Y:S01]  /*1270*/  IADD3 R4, P0, PT, R2, R3, RZ ;  /* 0x0000000302047210 */ /* 0x000fe20007f1e0ff */
        /* <DEDUP_REMOVED lines=13> */
[----:B------:R0:W-:Y:S02]  /*1350*/  STG.E desc[UR8][R6.64+0x4], RZ ;  /* 0x000004ff06007986 */ /* 0x0001e4000c101908 */
.L_x_104:
[----:B------:R-:W-:Y:S05]  /*1360*/  @P1 EXIT ;  /* 0x000000000000194d */ /* 0x000fea0003800000 */
[----:B------:R-:W1:Y:S01]  /*1370*/  LDCU.64 UR4, c[0x0][0x388] ;  /* 0x00007100ff0477ac */ /* 0x000e620008000a00 */
[----:B------:R-:W-:Y:S01]  /*1380*/  IADD3 R2, P0, PT, R2, R3, RZ ;  /* 0x0000000302027210 */ /* 0x000fe20007f1e0ff */
[----:B0-----:R-:W-:Y:S01]  /*1390*/  IMAD.MOV.U32 R7, RZ, RZ, -0xeb60d36 ;  /* 0xf149f2caff077424 */ /* 0x001fe200078e00ff */
[----:B------:R-:W0:Y:S03]  /*13a0*/  LDCU.64 UR6, c[0x0][0x390] ;  /* 0x00007200ff0677ac */ /* 0x000e260008000a00 */
[----:B------:R-:W-:Y:S02]  /*13b0*/  IMAD.X R3, RZ, RZ, R0, P0 ;  /* 0x000000ffff037224 */ /* 0x000fe400000e0600 */
[----:B------:R-:W-:-:S03]  /*13c0*/  IMAD.SHL.U32 R4, R2, 0x4, RZ ;  /* 0x0000000402047824 */ /* 0x000fc600078e00ff */
[----:B------:R-:W-:Y:S02]  /*13d0*/  SHF.L.U64.HI R0, R2, 0x2, R3 ;  /* 0x0000000202007819 */ /* 0x000fe40000010203 */
[C---:B-1----:R-:W-:Y:S02]  /*13e0*/  IADD3 R2, P0, PT, R4.reuse, UR4, RZ ;  /* 0x0000000404027c10 */ /* 0x042fe4000ff1e0ff */
[----:B0-----:R-:W-:Y:S02]  /*13f0*/  IADD3 R4, P1, PT, R4, UR6, RZ ;  /* 0x0000000604047c10 */ /* 0x001fe4000ff3e0ff */
[C---:B------:R-:W-:Y:S02]  /*1400*/  IADD3.X R3, PT, PT, R0.reuse, UR5, RZ, P0, !PT ;  /* 0x0000000500037c10 */ /* 0x040fe400087fe4ff */
[----:B------:R-:W-:-:S03]  /*1410*/  IADD3.X R5, PT, PT, R0, UR7, RZ, P1, !PT ;  /* 0x0000000700057c10 */ /* 0x000fc60008ffe4ff */
[----:B------:R-:W-:Y:S04]  /*1420*/  STG.E desc[UR8][R2.64], R7 ;  /* 0x0000000702007986 */ /* 0x000fe8000c101908 */
[----:B------:R-:W-:Y:S01]  /*1430*/  STG.E desc[UR8][R4.64], RZ ;  /* 0x000000ff04007986 */ /* 0x000fe2000c101908 */
[----:B------:R-:W-:Y:S05]  /*1440*/  EXIT ;  /* 0x000000000000794d */ /* 0x000fea0003800000 */
.L_x_105:
        /* <DEDUP_REMOVED lines=11> */
.L_x_112:


//--------------------- .nv.shared.reserved.0     --------------------------
	.section	.nv.shared.reserved.0,"aw",@nobits
	.weak		__nv_reservedSMEM_offset_0_alias
	.size		__nv_reservedSMEM_offset_0_alias, 0, 64
	.other		__nv_reservedSMEM_offset_0_alias,@"STO_CUDA_RESERVED_SHARED STV_DEFAULT"
__nv_reservedSMEM_offset_0_alias:
	.zero		0
	.zero		64


//--------------------- .nv.constant0._ZN8pygpukit3moe24softmax_topk_bf16_kernelEP13__nv_bfloat16ii --------------------------
	.section	.nv.constant0._ZN8pygpukit3moe24softmax_topk_bf16_kernelEP13__nv_bfloat16ii,"a",@progbits
	.sectionflags	@""
	.align	4
.nv.constant0._ZN8pygpukit3moe24softmax_topk_bf16_kernelEP13__nv_bfloat16ii:
	.zero		912


//--------------------- .nv.constant0._ZN8pygpukit3moe23softmax_topk_f32_kernelEPfii --------------------------
	.section	.nv.constant0._ZN8pygpukit3moe23softmax_topk_f32_kernelEPfii,"a",@progbits
	.sectionflags	@""
	.align	4
.nv.constant0._ZN8pygpukit3moe23softmax_topk_f32_kernelEPfii:
	.zero		912


//--------------------- .nv.constant0._ZN8pygpukit3moe28topk_with_indices_f16_kernelEPK6__halfPS1_Piiii --------------------------
	.section	.nv.constant0._ZN8pygpukit3moe28topk_with_indices_f16_kernelEPK6__halfPS1_Piiii,"a",@progbits
	.sectionflags	@""
	.align	4
.nv.constant0._ZN8pygpukit3moe28topk_with_indices_f16_kernelEPK6__halfPS1_Piiii:
	.zero		932


//--------------------- .nv.constant0._ZN8pygpukit3moe29topk_with_indices_bf16_kernelEPK13__nv_bfloat16PS1_Piiii --------------------------
	.section	.nv.constant0._ZN8pygpukit3moe29topk_with_indices_bf16_kernelEPK13__nv_bfloat16PS1_Piiii,"a",@progbits
	.sectionflags	@""
	.align	4
.nv.constant0._ZN8pygpukit3moe29topk_with_indices_bf16_kernelEPK13__nv_bfloat16PS1_Piiii:
	.zero		932


//--------------------- .nv.constant0._ZN8pygpukit3moe28topk_with_indices_f32_kernelEPKfPfPiiii --------------------------
	.section	.nv.constant0._ZN8pygpukit3moe28topk_with_indices_f32_kernelEPKfPfPiiii,"a",@progbits
	.sectionflags	@""
	.align	4
.nv.constant0._ZN8pygpukit3moe28topk_with_indices_f32_kernelEPKfPfPiiii:
	.zero		932


//--------------------- SYMBOLS --------------------------

	.type		.nv.reservedSmem.offset0,@object
	.size		.nv.reservedSmem.offset0,0x4
